def matmul_kernel(
    a_ptr,
    b_ptr,
    c_ptr,
    M,
    N,
    K,
    stride_am,
    stride_ak,
    stride_bk,
    stride_bn,
    stride_cm,
    stride_cn,
    BLOCK_M: tl.constexpr,
    BLOCK_N: tl.constexpr,
    BLOCK_K: tl.constexpr,
    GROUP_M: tl.constexpr,
):
    pid = tl.program_id(axis=0)
    num_pid_m = tl.cdiv(M, BLOCK_M)
    num_pid_n = tl.cdiv(N, BLOCK_N)
    num_pid_in_group = GROUP_M * num_pid_n
    group_id = pid // num_pid_in_group
    first_pid_m = group_id * GROUP_M
    group_size_m = min(num_pid_m - first_pid_m, GROUP_M)
    pid_m = first_pid_m + ((pid % num_pid_in_group) % group_size_m)
    pid_n = (pid % num_pid_in_group) // group_size_m

    offs_am = (pid_m * BLOCK_M + tl.arange(0, BLOCK_M)) % M
    offs_bn = (pid_n * BLOCK_N + tl.arange(0, BLOCK_N)) % N
    offs_k = tl.arange(0, BLOCK_K)
    a_ptrs = a_ptr + offs_am[:, None] * stride_am + offs_k[None, :] * stride_ak
    b_ptrs = b_ptr + offs_k[:, None] * stride_bk + offs_bn[None, :] * stride_bn

    acc = tl.zeros((BLOCK_M, BLOCK_N), dtype=tl.float32)
    for kk in range(0, tl.cdiv(K, BLOCK_K)):
        a = tl.load(a_ptrs, mask=offs_k[None, :] < K - kk * BLOCK_K, other=0.0)
        b = tl.load(b_ptrs, mask=offs_k[:, None] < K - kk * BLOCK_K, other=0.0)
        acc = tl.dot(a, b, acc)
        a_ptrs += BLOCK_K * stride_ak
        b_ptrs += BLOCK_K * stride_bk

    c = acc.to(c_ptr.dtype.element_ty)
    offs_cm = pid_m * BLOCK_M + tl.arange(0, BLOCK_M)
    offs_cn = pid_n * BLOCK_N + tl.arange(0, BLOCK_N)
    c_ptrs = c_ptr + offs_cm[:, None] * stride_cm + offs_cn[None, :] * stride_cn
    mask = (offs_cm[:, None] < M) & (offs_cn[None, :] < N)
    tl.store(c_ptrs, c, mask=mask)

# config = {"BLOCK_K": 32, "BLOCK_M": 512, "BLOCK_N": 128, "GROUP_M": 8, "arch": "sm_100", "dtype": "fp16", "num_ctas": 1, "num_stages": 2, "num_warps": 8}
# arch = sm_100


// ===== COMPILED SASS (sm_100a) =====

	.target	sm_100a

	.elftype	@"ET_EXEC"


//--------------------- .note.nv.tkinfo           --------------------------
	.section	.note.nv.tkinfo,"",@"SHT_NOTE"
	.sectionflags	@"SHF_NOTE_NV_TKINFO"
	.tkinfo
        /*0018*/ 	.word	0x00000081
        /*0030*/ 	.string	""
        /*0030*/ 	.string	"ptxas-blackwell"
        /*0030*/ 	.string	"Cuda compilation tools, release 12.9, V12.9.86"
        /*0030*/ 	.string	"Build cuda_12.9.r12.9/compiler.36037853_0"
        /*0030*/ 	.string	"-v  -suppress-debug-info  -lineinfo  -arch sm_100a "



//--------------------- .note.nv.cuver            --------------------------
	.section	.note.nv.cuver,"",@"SHT_NOTE"
	.sectionflags	@"SHF_NOTE_NV_CUVER"
        /*0018*/ 	.short	0x0001
        /*001a*/ 	.short	0x0064
        /*001c*/ 	.short	0x0001
        /*001e*/ 	.short	0x0000
        /*0020*/ 	.short	0x0001
        /*0022*/ 	.short	0x0000


//--------------------- .nv.info                  --------------------------
	.section	.nv.info,"",@"SHT_CUDA_INFO"
	.align	4


	//----- nvinfo : EIATTR_REGCOUNT
	.align		4
        /*0000*/ 	.byte	0x04, 0x2f
        /*0002*/ 	.short	(.L_4 - .L_3)
	.align		4
.L_3:
        /*0004*/ 	.word	index@(matmul_kernel)
        /*0008*/ 	.word	0x000000ff


	//----- nvinfo : EIATTR_FRAME_SIZE
	.align		4
.L_4:
        /*000c*/ 	.byte	0x04, 0x11
        /*000e*/ 	.short	(.L_6 - .L_5)
	.align		4
.L_5:
        /*0010*/ 	.word	index@($__internal_2_$__cuda_sm10x_tcgen05_guardrail_trap_unallocated_columns_being_dealloced)
        /*0014*/ 	.word	0x00000000


	//----- nvinfo : EIATTR_FRAME_SIZE
	.align		4
.L_6:
        /*0018*/ 	.byte	0x04, 0x11
        /*001a*/ 	.short	(.L_8 - .L_7)
	.align		4
.L_7:
        /*001c*/ 	.word	index@($__internal_1_$__cuda_sm10x_tcgen05_guardrail_trap_phase_invalid_during_alloc)
        /*0020*/ 	.word	0x00000000


	//----- nvinfo : EIATTR_FRAME_SIZE
	.align		4
.L_8:
        /*0024*/ 	.byte	0x04, 0x11
        /*0026*/ 	.short	(.L_10 - .L_9)
	.align		4
.L_9:
        /*0028*/ 	.word	index@($__internal_0_$__cuda_sm10x_tcgen05_guardrail_trap_col_being_dealloced_not_returned_by_alloc)
        /*002c*/ 	.word	0x00000000


	//----- nvinfo : EIATTR_FRAME_SIZE
	.align		4
.L_10:
        /*0030*/ 	.byte	0x04, 0x11
        /*0032*/ 	.short	(.L_12 - .L_11)
	.align		4
.L_11:
        /*0034*/ 	.word	index@(matmul_kernel)
        /*0038*/ 	.word	0x00000000


	//----- nvinfo : EIATTR_MIN_STACK_SIZE
	.align		4
.L_12:
        /*003c*/ 	.byte	0x04, 0x12
        /*003e*/ 	.short	(.L_14 - .L_13)
	.align		4
.L_13:
        /*0040*/ 	.word	index@(matmul_kernel)
        /*0044*/ 	.word	0x00000000
.L_14:


//--------------------- .nv.info.matmul_kernel    --------------------------
	.section	.nv.info.matmul_kernel,"",@"SHT_CUDA_INFO"
	.sectionflags	@""
	.align	4


	//----- nvinfo : EIATTR_CUDA_API_VERSION
	.align		4
        /*0000*/ 	.byte	0x04, 0x37
        /*0002*/ 	.short	(.L_16 - .L_15)
.L_15:
        /*0004*/ 	.word	0x00000081


	//----- nvinfo : EIATTR_KPARAM_INFO
	.align		4
.L_16:
        /*0008*/ 	.byte	0x04, 0x17
        /*000a*/ 	.short	(.L_18 - .L_17)
.L_17:
        /*000c*/ 	.word	0x00000000
        /*0010*/ 	.short	0x000d
        /*0012*/ 	.short	0x0048
        /*0014*/ 	.byte	0x00, 0xf4, 0x21, 0x00


	//----- nvinfo : EIATTR_KPARAM_INFO
	.align		4
.L_18:
        /*0018*/ 	.byte	0x04, 0x17
        /*001a*/ 	.short	(.L_20 - .L_19)
.L_19:
        /*001c*/ 	.word	0x00000000
        /*0020*/ 	.short	0x000c
        /*0022*/ 	.short	0x0040
        /*0024*/ 	.byte	0x00, 0xf4, 0x21, 0x00


	//----- nvinfo : EIATTR_KPARAM_INFO
	.align		4
.L_20:
        /*0028*/ 	.byte	0x04, 0x17
        /*002a*/ 	.short	(.L_22 - .L_21)
.L_21:
        /*002c*/ 	.word	0x00000000
        /*0030*/ 	.short	0x000b
        /*0032*/ 	.short	0x0038
        /*0034*/ 	.byte	0x00, 0xf0, 0x11, 0x00


	//----- nvinfo : EIATTR_KPARAM_INFO
	.align		4
.L_22:
        /*0038*/ 	.byte	0x04, 0x17
        /*003a*/ 	.short	(.L_24 - .L_23)
.L_23:
        /*003c*/ 	.word	0x00000000
        /*0040*/ 	.short	0x000a
        /*0042*/ 	.short	0x0034
        /*0044*/ 	.byte	0x00, 0xf0, 0x11, 0x00


	//----- nvinfo : EIATTR_KPARAM_INFO
	.align		4
.L_24:
        /*0048*/ 	.byte	0x04, 0x17
        /*004a*/ 	.short	(.L_26 - .L_25)
.L_25:
        /*004c*/ 	.word	0x00000000
        /*0050*/ 	.short	0x0009
        /*0052*/ 	.short	0x0030
        /*0054*/ 	.byte	0x00, 0xf0, 0x11, 0x00


	//----- nvinfo : EIATTR_KPARAM_INFO
	.align		4
.L_26:
        /*0058*/ 	.byte	0x04, 0x17
        /*005a*/ 	.short	(.L_28 - .L_27)
.L_27:
        /*005c*/ 	.word	0x00000000
        /*0060*/ 	.short	0x0008
        /*0062*/ 	.short	0x002c
        /*0064*/ 	.byte	0x00, 0xf0, 0x11, 0x00


	//----- nvinfo : EIATTR_KPARAM_INFO
	.align		4
.L_28:
        /*0068*/ 	.byte	0x04, 0x17
        /*006a*/ 	.short	(.L_30 - .L_29)
.L_29:
        /*006c*/ 	.word	0x00000000
        /*0070*/ 	.short	0x0007
        /*0072*/ 	.short	0x0028
        /*0074*/ 	.byte	0x00, 0xf0, 0x11, 0x00


	//----- nvinfo : EIATTR_KPARAM_INFO
	.align		4
.L_30:
        /*0078*/ 	.byte	0x04, 0x17
        /*007a*/ 	.short	(.L_32 - .L_31)
.L_31:
        /*007c*/ 	.word	0x00000000
        /*0080*/ 	.short	0x0006
        /*0082*/ 	.short	0x0024
        /*0084*/ 	.byte	0x00, 0xf0, 0x11, 0x00


	//----- nvinfo : EIATTR_KPARAM_INFO
	.align		4
.L_32:
        /*0088*/ 	.byte	0x04, 0x17
        /*008a*/ 	.short	(.L_34 - .L_33)
.L_33:
        /*008c*/ 	.word	0x00000000
        /*0090*/ 	.short	0x0005
        /*0092*/ 	.short	0x0020
        /*0094*/ 	.byte	0x00, 0xf0, 0x11, 0x00


	//----- nvinfo : EIATTR_KPARAM_INFO
	.align		4
.L_34:
        /*0098*/ 	.byte	0x04, 0x17
        /*009a*/ 	.short	(.L_36 - .L_35)
.L_35:
        /*009c*/ 	.word	0x00000000
        /*00a0*/ 	.short	0x0004
        /*00a2*/ 	.short	0x001c
        /*00a4*/ 	.byte	0x00, 0xf0, 0x11, 0x00


	//----- nvinfo : EIATTR_KPARAM_INFO
	.align		4
.L_36:
        /*00a8*/ 	.byte	0x04, 0x17
        /*00aa*/ 	.short	(.L_38 - .L_37)
.L_37:
        /*00ac*/ 	.word	0x00000000
        /*00b0*/ 	.short	0x0003
        /*00b2*/ 	.short	0x0018
        /*00b4*/ 	.byte	0x00, 0xf0, 0x11, 0x00


	//----- nvinfo : EIATTR_KPARAM_INFO
	.align		4
.L_38:
        /*00b8*/ 	.byte	0x04, 0x17
        /*00ba*/ 	.short	(.L_40 - .L_39)
.L_39:
        /*00bc*/ 	.word	0x00000000
        /*00c0*/ 	.short	0x0002
        /*00c2*/ 	.short	0x0010
        /*00c4*/ 	.byte	0x00, 0xf4, 0x21, 0x00


	//----- nvinfo : EIATTR_KPARAM_INFO
	.align		4
.L_40:
        /*00c8*/ 	.byte	0x04, 0x17
        /*00ca*/ 	.short	(.L_42 - .L_41)
.L_41:
        /*00cc*/ 	.word	0x00000000
        /*00d0*/ 	.short	0x0001
        /*00d2*/ 	.short	0x0008
        /*00d4*/ 	.byte	0x00, 0xf4, 0x21, 0x00


	//----- nvinfo : EIATTR_KPARAM_INFO
	.align		4
.L_42:
        /*00d8*/ 	.byte	0x04, 0x17
        /*00da*/ 	.short	(.L_44 - .L_43)
.L_43:
        /*00dc*/ 	.word	0x00000000
        /*00e0*/ 	.short	0x0000
        /*00e2*/ 	.short	0x0000
        /*00e4*/ 	.byte	0x00, 0xf4, 0x21, 0x00


	//----- nvinfo : EIATTR_AT_ENTRY_FRAGMENTS
	.align		4
.L_44:
        /*00e8*/ 	.byte	0x04, 0x4f
        /*00ea*/ 	.short	(.L_46 - .L_45)


	//   ....[0]....
.L_45:
        /*00ec*/ 	.word	0x00000004


	//----- nvinfo : EIATTR_RESERVED_SMEM_USED
	.align		4
.L_46:
        /*00f0*/ 	.byte	0x01, 0x41
	.zero		2


	//----- nvinfo : EIATTR_SPARSE_MMA_MASK
	.align		4
        /*00f4*/ 	.byte	0x03, 0x50
        /*00f6*/ 	.short	0x0000


	//----- nvinfo : EIATTR_TCGEN05_1CTA_USED
	.align		4
        /*00f8*/ 	.byte	0x01, 0x51
	.zero		2


	//----- nvinfo : EIATTR_MAXREG_COUNT
	.align		4
        /*00fc*/ 	.byte	0x03, 0x1b
        /*00fe*/ 	.short	0x00ff


	//----- nvinfo : EIATTR_NUM_BARRIERS
	.align		4
        /*0100*/ 	.byte	0x02, 0x4c
        /*0102*/ 	.byte	0x01
	.zero		1


	//----- nvinfo : EIATTR_INT_WARP_WIDE_INSTR_OFFSETS
	.align		4
        /*0104*/ 	.byte	0x04, 0x31
        /*0106*/ 	.short	(.L_48 - .L_47)


	//   ....[0]....
.L_47:
        /*0108*/ 	.word	0x00001e10


	//   ....[1]....
        /*010c*/ 	.word	0x00001e20


	//   ....[2]....
        /*0110*/ 	.word	0x000031b0


	//   ....[3]....
        /*0114*/ 	.word	0x0000d310


	//   ....[4]....
        /*0118*/ 	.word	0x0000d360


	//----- nvinfo : EIATTR_COOP_GROUP_MASK_REGIDS
	.align		4
.L_48:
        /*011c*/ 	.byte	0x04, 0x29
        /*011e*/ 	.short	(.L_50 - .L_49)


	//   ....[0]....
.L_49:
        /*0120*/ 	.word	0xffffffff


	//   ....[1]....
        /*0124*/ 	.word	0xffffffff


	//   ....[2]....
        /*0128*/ 	.word	0xffffffff


	//   ....[3]....
        /*012c*/ 	.word	0xffffffff


	//----- nvinfo : EIATTR_COOP_GROUP_INSTR_OFFSETS
	.align		4
.L_50:
        /*0130*/ 	.byte	0x04, 0x28
        /*0132*/ 	.short	(.L_52 - .L_51)


	//   ....[0]....
.L_51:
        /*0134*/ 	.word	0x00000070


	//   ....[1]....
        /*0138*/ 	.word	0x00000330


	//   ....[2]....
        /*013c*/ 	.word	0x0000d1a0


	//   ....[3]....
        /*0140*/ 	.word	0x0000d410


	//----- nvinfo : EIATTR_VRC_CTA_INIT_COUNT
	.align		4
.L_52:
        /*0144*/ 	.byte	0x02, 0x4a
        /*0146*/ 	.byte	0x80
	.zero		1


	//----- nvinfo : EIATTR_MBARRIER_INSTR_OFFSETS
	.align		4
        /*0148*/ 	.byte	0x04, 0x39
        /*014a*/ 	.short	(.L_54 - .L_53)


	//   ....[0]....
.L_53:
        /*014c*/ 	.word	0x00001f30
        /*0150*/ 	.word	0x000000ff
        /*0154*/ 	.word	0x00000000
        /*0158*/ 	.short	0x0100
        /*015a*/ 	.byte	0x0b
	.zero		1


	//   ....[1]....
        /*015c*/ 	.word	0x00003230
        /*0160*/ 	.word	0x000000ff
        /*0164*/ 	.word	0x00014008
        /*0168*/ 	.short	0x0100
        /*016a*/ 	.byte	0x09
	.zero		1


	//   ....[2]....
        /*016c*/ 	.word	0x00004200
        /*0170*/ 	.word	0x000000ff
        /*0174*/ 	.word	0x00000000
        /*0178*/ 	.short	0x010a
        /*017a*/ 	.byte	0x0b
	.zero		1


	//   ....[3]....
        /*017c*/ 	.word	0x00005bc0
        /*0180*/ 	.word	0x000000ff
        /*0184*/ 	.word	0x00000000
        /*0188*/ 	.short	0x010a
        /*018a*/ 	.byte	0x0b
	.zero		1


	//   ....[4]....
        /*018c*/ 	.word	0x00005d20
        /*0190*/ 	.word	0x000000ff
        /*0194*/ 	.word	0x00014000
        /*0198*/ 	.short	0x0108
        /*019a*/ 	.byte	0x09
	.zero		1


	//   ....[5]....
        /*019c*/ 	.word	0x00005db0
        /*01a0*/ 	.word	0x000000ff
        /*01a4*/ 	.word	0x00014008
        /*01a8*/ 	.short	0x0108
        /*01aa*/ 	.byte	0x09
	.zero		1


	//   ....[6]....
        /*01ac*/ 	.word	0x0000d430
        /*01b0*/ 	.word	0x000000ff
        /*01b4*/ 	.word	0x00000000
        /*01b8*/ 	.short	0x010a
        /*01ba*/ 	.byte	0x0b
	.zero		1


	//   ....[7]....
        /*01bc*/ 	.word	0x0000d460
        /*01c0*/ 	.word	0x000000ff
        /*01c4*/ 	.word	0x00000000
        /*01c8*/ 	.short	0x010a
        /*01ca*/ 	.byte	0x0b
	.zero		1


	//----- nvinfo : EIATTR_NUM_MBARRIERS
	.align		4
.L_54:
        /*01cc*/ 	.byte	0x03, 0x38
        /*01ce*/ 	.short	0x0002


	//----- nvinfo : EIATTR_EXIT_INSTR_OFFSETS
	.align		4
        /*01d0*/ 	.byte	0x04, 0x1c
        /*01d2*/ 	.short	(.L_56 - .L_55)


	//   ....[0]....
.L_55:
        /*01d4*/ 	.word	0x0000d420


	//----- nvinfo : EIATTR_REQNTID
	.align		4
.L_56:
        /*01d8*/ 	.byte	0x04, 0x10
        /*01da*/ 	.short	(.L_58 - .L_57)
.L_57:
        /*01dc*/ 	.word	0x00000100
        /*01e0*/ 	.word	0x00000001
        /*01e4*/ 	.word	0x00000001


	//----- nvinfo : EIATTR_CRS_STACK_SIZE
	.align		4
.L_58:
        /*01e8*/ 	.byte	0x04, 0x1e
        /*01ea*/ 	.short	(.L_60 - .L_59)
.L_59:
        /*01ec*/ 	.word	0x00000000


	//----- nvinfo : EIATTR_CBANK_PARAM_SIZE
	.align		4
.L_60:
        /*01f0*/ 	.byte	0x03, 0x19
        /*01f2*/ 	.short	0x0050


	//----- nvinfo : EIATTR_PARAM_CBANK
	.align		4
        /*01f4*/ 	.byte	0x04, 0x0a
        /*01f6*/ 	.short	(.L_62 - .L_61)
	.align		4
.L_61:
        /*01f8*/ 	.word	index@(.nv.constant0.matmul_kernel)
        /*01fc*/ 	.short	0x0380
        /*01fe*/ 	.short	0x0050


	//----- nvinfo : EIATTR_SW_WAR
	.align		4
.L_62:
        /*0200*/ 	.byte	0x04, 0x36
        /*0202*/ 	.short	(.L_64 - .L_63)
.L_63:
        /*0204*/ 	.word	0x00000008
.L_64:


//--------------------- .nv.compat                --------------------------
	.section	.nv.compat,"",@"SHT_CUDA_COMPAT_INFO"
	.align	4
        /*0000*/ 	.byte	0x02, 0x02, 0x02, 0x00, 0x02, 0x05, 0x05, 0x00, 0x02, 0x03, 0x00, 0x00, 0x02, 0x06, 0x01, 0x00


//--------------------- .nv.callgraph             --------------------------
	.section	.nv.callgraph,"",@"SHT_CUDA_CALLGRAPH"
	.align	4
	.sectionentsize	8
	.align		4
        /*0000*/ 	.word	0x00000000
	.align		4
        /*0004*/ 	.word	0xffffffff
	.align		4
        /*0008*/ 	.word	0x00000000
	.align		4
        /*000c*/ 	.word	0xfffffffe
	.align		4
        /*0010*/ 	.word	0x00000000
	.align		4
        /*0014*/ 	.word	0xfffffffd
	.align		4
        /*0018*/ 	.word	0x00000000
	.align		4
        /*001c*/ 	.word	0xfffffffc


//--------------------- .text.matmul_kernel       --------------------------
	.section	.text.matmul_kernel,"ax",@progbits
	.align	128
        .global         matmul_kernel
        .type           matmul_kernel,@function
        .size           matmul_kernel,(.L_x_20 - matmul_kernel)
        .other          matmul_kernel,@"STO_CUDA_ENTRY STV_DEFAULT"
matmul_kernel:
.text.matmul_kernel:
[----:B------:R-:W0:Y:S01]  /*0000*/  LDC R1, c[0x0][0x37c] ;  /* 0x0000df00ff017b82 */ /* 0x000e220000000800 */
[----:B------:R-:W1:Y:S01]  /*0010*/  S2R R68, SR_TID.X ;  /* 0x0000000000447919 */ /* 0x000e620000002100 */
[----:B------:R-:W2:Y:S01]  /*0020*/  LDCU.64 UR22, c[0x0][0x358] ;  /* 0x00006b00ff1677ac */ /* 0x000ea20008000a00 */
[----:B-1----:R-:W-:-:S13]  /*0030*/  ISETP.GE.U32.AND P0, PT, R68, 0x20, PT ;  /* 0x000000204400780c */ /* 0x002fda0003f06070 */
[----:B------:R-:W-:Y:S02]  /*0040*/  VOTEU.ANY UP0, P0 ;  /* 0x0000000000ff7886 */ /* 0x000fe40000000100 */
[----:B0-2---:R-:W-:Y:S05]  /*0050*/  BRA.U UP0, `(.L_x_0) ;  /* 0x0000000100b87547 */ /* 0x005fea000b800000 */
[----:B------:R-:W0:Y:S01]  /*0060*/  S2UR UR6, SR_CgaCtaId ;  /* 0x00000000000679c3 */ /* 0x000e220000008800 */
[----:B------:R-:W-:Y:S01]  /*0070*/  NOP ;  /* 0x0000000000007918 */ /* 0x000fe20000000000 */
[----:B------:R-:W-:Y:S02]  /*0080*/  UMOV UR4, 0x40 ;  /* 0x0000004000047882 */ /* 0x000fe40000000000 */
[----:B0-----:R-:W-:-:S09]  /*0090*/  ULEA UR4, UR6, UR4, 0x18 ;  /* 0x0000000406047291 */ /* 0x001fd2000f8ec0ff */
[----:B------:R-:W0:Y:S01]  /*00a0*/  LDS.U8 R0, [UR4] ;  /* 0x00000004ff007984 */ /* 0x000e220008000000 */
[----:B------:R-:W-:Y:S02]  /*00b0*/  UMOV UR4, 0x400 ;  /* 0x0000040000047882 */ /* 0x000fe40000000000 */
[----:B------:R-:W-:Y:S01]  /*00c0*/  ULEA UR4, UR6, UR4, 0x18 ;  /* 0x0000000406047291 */ /* 0x000fe2000f8ec0ff */
[----:B0-----:R-:W-:-:S13]  /*00d0*/  ISETP.NE.AND P0, PT, R0, RZ, PT ;  /* 0x000000ff0000720c */ /* 0x001fda0003f05270 */
[----:B------:R-:W-:Y:S05]  /*00e0*/  @P0 BRA `(.L_x_1) ;  /* 0x00000000007c0947 */ /* 0x000fea0003800000 */
[----:B------:R-:W-:-:S13]  /*00f0*/  ELECT P0, URZ, PT ;  /* 0x0000000000ff782f */ /* 0x000fda0003800000 */
[----:B------:R-:W-:Y:S05]  /*0100*/  @!P0 BRA `(.L_x_2) ;  /* 0x0000000000848947 */ /* 0x000fea0003800000 */
[----:B------:R-:W-:Y:S01]  /*0110*/  UMOV UR5, 0x10 ;  /* 0x0000001000057882 */ /* 0x000fe20000000000 */
[----:B------:R-:W-:Y:S02]  /*0120*/  IMAD.MOV.U32 R4, RZ, RZ, 0x1 ;  /* 0x00000001ff047424 */ /* 0x000fe400078e00ff */
[----:B------:R-:W-:Y:S02]  /*0130*/  IMAD.MOV.U32 R5, RZ, RZ, 0xffff ;  /* 0x0000ffffff057424 */ /* 0x000fe400078e00ff */
[----:B------:R-:W-:Y:S04]  /*0140*/  DEPBAR.LE SB0, 0x36 ;  /* 0x00008d800000791a */ /* 0x000fe80000000000 */
[----:B------:R-:W0:Y:S02]  /*0150*/  UTCATOMSWS.FIND_AND_SET.ALIGN UP1, UR5, UR5 ;  /* 0x00000005000575e3 */ /* 0x000e240008020800 */
[----:B0-----:R-:W-:-:S04]  /*0160*/  PLOP3.LUT P0, PT, PT, PT, UP1, 0x80, 0x8 ;  /* 0x000000000008781c */ /* 0x001fc80003f0f018 */
[----:B------:R-:W-:-:S04]  /*0170*/  SEL R0, RZ, 0xffffffff, !P0 ;  /* 0xffffffffff007807 */ /* 0x000fc80004000000 */
[----:B------:R-:W-:Y:S01]  /*0180*/  ISETP.NE.AND P0, PT, R0, RZ, PT ;  /* 0x000000ff0000720c */ /* 0x000fe20003f05270 */
[----:B------:R-:W-:-:S12]  /*0190*/  IMAD.U32 R0, RZ, RZ, UR5 ;  /* 0x00000005ff007e24 */ /* 0x000fd8000f8e00ff */
[----:B------:R-:W-:Y:S05]  /*01a0*/  @P0 BRA `(.L_x_3) ;  /* 0x0000000000240947 */ /* 0x000fea0003800000 */
.L_x_4:
[----:B------:R-:W-:Y:S05]  /*01b0*/  NANOSLEEP 0x64 ;  /* 0x000000640000795d */ /* 0x000fea0003800000 */
[----:B------:R-:W-:-:S05]  /*01c0*/  UMOV UR5, 0x10 ;  /* 0x0000001000057882 */ /* 0x000fca0000000000 */
[----:B------:R-:W-:Y:S04]  /*01d0*/  DEPBAR.LE SB0, 0x36 ;  /* 0x00008d800000791a */ /* 0x000fe80000000000 */
[----:B------:R-:W0:Y:S02]  /*01e0*/  UTCATOMSWS.FIND_AND_SET.ALIGN UP1, UR5, UR5 ;  /* 0x00000005000575e3 */ /* 0x000e240008020800 */
[----:B0-----:R-:W-:-:S04]  /*01f0*/  PLOP3.LUT P0, PT, PT, PT, UP1, 0x80, 0x8 ;  /* 0x000000000008781c */ /* 0x001fc80003f0f018 */
[----:B------:R-:W-:-:S04]  /*0200*/  SEL R0, RZ, 0xffffffff, !P0 ;  /* 0xffffffffff007807 */ /* 0x000fc80004000000 */
[----:B------:R-:W-:Y:S01]  /*0210*/  ISETP.NE.AND P0, PT, R0, RZ, PT ;  /* 0x000000ff0000720c */ /* 0x000fe20003f05270 */
[----:B------:R-:W-:-:S12]  /*0220*/  IMAD.U32 R0, RZ, RZ, UR5 ;  /* 0x00000005ff007e24 */ /* 0x000fd8000f8e00ff */
[----:B------:R-:W-:Y:S05]  /*0230*/  @!P0 BRA `(.L_x_4) ;  /* 0xfffffffc00dc8947 */ /* 0x000fea000383ffff */
.L_x_3:
[C---:B------:R-:W-:Y:S01]  /*0240*/  VIADD R3, R0.reuse, 0x10 ;  /* 0x0000001000037836 */ /* 0x040fe20000000000 */
[----:B------:R-:W-:Y:S01]  /*0250*/  UMOV UR5, 0x50 ;  /* 0x0000005000057882 */ /* 0x000fe20000000000 */
[----:B------:R-:W-:Y:S01]  /*0260*/  SHF.L.U32 R2, R5, R0, RZ ;  /* 0x0000000005027219 */ /* 0x000fe200000006ff */
[----:B------:R-:W-:Y:S01]  /*0270*/  ULEA UR5, UR6, UR5, 0x18 ;  /* 0x0000000506057291 */ /* 0x000fe2000f8ec0ff */
[----:B------:R-:W-:Y:S01]  /*0280*/  IMAD.SHL.U32 R0, R0, 0x20, RZ ;  /* 0x0000002000007824 */ /* 0x000fe200078e00ff */
[----:B------:R-:W-:-:S04]  /*0290*/  SHF.L.U32 R3, R4, R3, RZ ;  /* 0x0000000304037219 */ /* 0x000fc800000006ff */
[----:B------:R-:W-:-:S05]  /*02a0*/  LOP3.LUT R2, R3, R2, RZ, 0xfc, !PT ;  /* 0x0000000203027212 */ /* 0x000fca00078efcff */
[----:B------:R0:W-:Y:S04]  /*02b0*/  ATOMS.OR RZ, [UR5], R2 ;  /* 0x00000002ffff798c */ /* 0x0001e8000b000005 */
[----:B------:R0:W-:Y:S01]  /*02c0*/  STS [UR4], R0 ;  /* 0x00000000ff007988 */ /* 0x0001e20008000804 */
[----:B------:R-:W-:Y:S05]  /*02d0*/  BRA `(.L_x_2) ;  /* 0x0000000000107947 */ /* 0x000fea0003800000 */
.L_x_1:
[----:B------:R-:W-:Y:S01]  /*02e0*/  IMAD.MOV.U32 R0, RZ, RZ, -0x1 ;  /* 0xffffffffff007424 */ /* 0x000fe200078e00ff */
[----:B------:R-:W-:-:S04]  /*02f0*/  MOV R2, 0x320 ;  /* 0x0000032000027802 */ /* 0x000fc80000000f00 */
[----:B------:R0:W-:Y:S03]  /*0300*/  STS [UR4], R0 ;  /* 0x00000000ff007988 */ /* 0x0001e60008000804 */
[----:B0-----:R-:W-:Y:S05]  /*0310*/  CALL.REL.NOINC `($__internal_1_$__cuda_sm10x_tcgen05_guardrail_trap_phase_invalid_during_alloc) ;  /* 0x000000d000687944 */ /* 0x001fea0003c00000 */
.L_x_2:
[----:B------:R-:W-:Y:S05]  /*0320*/  WARPSYNC.ALL ;  /* 0x0000000000007948 */ /* 0x000fea0003800000 */
[----:B------:R-:W-:Y:S01]  /*0330*/  NOP ;  /* 0x0000000000007918 */ /* 0x000fe20000000000 */
.L_x_0:
[----:B------:R-:W1:Y:S01]  /*0340*/  LDC.64 R4, c[0x0][0x398] ;  /* 0x0000e600ff047b82 */ /* 0x000e620000000a00 */
[----:B------:R-:W2:Y:S01]  /*0350*/  S2R R7, SR_CTAID.X ;  /* 0x0000000000077919 */ /* 0x000ea20000002500 */
[----:B------:R-:W-:Y:S01]  /*0360*/  UMOV UR9, 0x400 ;  /* 0x0000040000097882 */ /* 0x000fe20000000000 */
[----:B------:R-:W-:Y:S01]  /*0370*/  LOP3.LUT R189, R68, 0xff, RZ, 0xc0, !PT ;  /* 0x000000ff44bd7812 */ /* 0x000fe200078ec0ff */
[----:B------:R-:W3:Y:S01]  /*0380*/  LDCU.128 UR16, c[0x0][0x380] ;  /* 0x00007000ff1077ac */ /* 0x000ee20008000c00 */
[----:B------:R-:W-:Y:S02]  /*0390*/  PRMT R152, RZ, 0x7610, R152 ;  /* 0x00007610ff987816 */ /* 0x000fe40000000098 */
[----:B------:R-:W-:Y:S01]  /*03a0*/  PRMT R156, RZ, 0x7610, R156 ;  /* 0x00007610ff9c7816 */ /* 0x000fe2000000009c */
[----:B------:R-:W4:Y:S01]  /*03b0*/  S2UR UR6, SR_CgaCtaId ;  /* 0x00000000000679c3 */ /* 0x000f220000008800 */
[----:B------:R-:W-:-:S07]  /*03c0*/  PRMT R154, RZ, 0x7610, R154 ;  /* 0x00007610ff9a7816 */ /* 0x000fce000000009a */
[----:B------:R-:W5:Y:S01]  /*03d0*/  LDC.64 R108, c[0x0][0x3a0] ;  /* 0x0000e800ff6c7b82 */ /* 0x000f620000000a00 */
[----:B01----:R-:W-:Y:S01]  /*03e0*/  VIADD R0, R5, 0x7f ;  /* 0x0000007f05007836 */ /* 0x003fe20000000000 */
[----:B------:R-:W-:Y:S02]  /*03f0*/  IABS R29, R5 ;  /* 0x00000005001d7213 */ /* 0x000fe40000000000 */
[----:B------:R-:W-:Y:S02]  /*0400*/  IABS R25, R4 ;  /* 0x0000000400197213 */ /* 0x000fe40000000000 */
[----:B------:R-:W-:Y:S01]  /*0410*/  SHF.R.S32.HI R3, RZ, 0x1f, R0 ;  /* 0x0000001fff037819 */ /* 0x000fe20000011400 */
[----:B----4-:R-:W-:-:S03]  /*0420*/  ULEA UR9, UR6, UR9, 0x18 ;  /* 0x0000000906097291 */ /* 0x010fc6000f8ec0ff */
[----:B------:R-:W-:Y:S01]  /*0430*/  LEA.HI R3, R3, R0, RZ, 0x7 ;  /* 0x0000000003037211 */ /* 0x000fe200078f38ff */
[----:B------:R-:W-:Y:S01]  /*0440*/  BAR.SYNC.DEFER_BLOCKING 0x0 ;  /* 0x0000000000007b1d */ /* 0x000fe20000010000 */
[----:B--2---:R-:W-:Y:S01]  /*0450*/  IABS R10, R7 ;  /* 0x00000007000a7213 */ /* 0x004fe20000000000 */
[----:B------:R-:W-:Y:S01]  /*0460*/  UIADD3 UR11, UPT, UPT, UR9, 0x14000, URZ ;  /* 0x00014000090b7890 */ /* 0x000fe2000fffe0ff */
[----:B------:R-:W-:Y:S01]  /*0470*/  SHF.R.S32.HI R3, RZ, 0x7, R3 ;  /* 0x00000007ff037819 */ /* 0x000fe20000011403 */
[----:B-----5:R-:W-:-:S04]  /*0480*/  VIADD R69, R108, 0xffffffe0 ;  /* 0xffffffe06c457836 */ /* 0x020fc80000000000 */
[----:B------:R-:W-:-:S05]  /*0490*/  IMAD.SHL.U32 R6, R3, 0x8, RZ ;  /* 0x0000000803067824 */ /* 0x000fca00078e00ff */
[-C--:B------:R-:W-:Y:S02]  /*04a0*/  IABS R9, R6.reuse ;  /* 0x0000000600097213 */ /* 0x080fe40000000000 */
[----:B------:R-:W-:Y:S02]  /*04b0*/  IABS R12, R6 ;  /* 0x00000006000c7213 */ /* 0x000fe40000000000 */
[----:B------:R-:W0:Y:S01]  /*04c0*/  I2F.RP R0, R9 ;  /* 0x0000000900007306 */ /* 0x000e220000209400 */
[----:B------:R-:W1:Y:S07]  /*04d0*/  LDS R14, [UR9] ;  /* 0x00000009ff0e7984 */ /* 0x000e6e0008000800 */
[----:B0-----:R-:W0:Y:S02]  /*04e0*/  MUFU.RCP R0, R0 ;  /* 0x0000000000007308 */ /* 0x001e240000001000 */
[----:B0-----:R-:W-:-:S02]  /*04f0*/  VIADD R2, R0, 0xffffffe ;  /* 0x0ffffffe00027836 */ /* 0x001fc40000000000 */
[----:B------:R-:W-:-:S04]  /*0500*/  IMAD.MOV R0, RZ, RZ, -R12 ;  /* 0x000000ffff007224 */ /* 0x000fc800078e0a0c */
[----:B------:R0:W2:Y:S02]  /*0510*/  F2I.FTZ.U32.TRUNC.NTZ R3, R2 ;  /* 0x0000000200037305 */ /* 0x0000a4000021f000 */
[----:B0-----:R-:W-:Y:S01]  /*0520*/  IMAD.MOV.U32 R2, RZ, RZ, RZ ;  /* 0x000000ffff027224 */ /* 0x001fe200078e00ff */
[----:B-1----:R-:W-:Y:S01]  /*0530*/  R2UR UR8, R14 ;  /* 0x000000000e0872ca */ /* 0x002fe200000e0000 */
[----:B--2---:R-:W-:-:S04]  /*0540*/  IMAD.MOV R8, RZ, RZ, -R3 ;  /* 0x000000ffff087224 */ /* 0x004fc800078e0a03 */
[----:B------:R-:W-:Y:S02]  /*0550*/  IMAD R11, R8, R9, RZ ;  /* 0x00000009080b7224 */ /* 0x000fe400078e02ff */
[----:B------:R-:W-:Y:S02]  /*0560*/  IMAD.MOV.U32 R8, RZ, RZ, R10 ;  /* 0x000000ffff087224 */ /* 0x000fe400078e000a */
[----:B------:R-:W-:-:S06]  /*0570*/  IMAD.HI.U32 R3, R3, R11, R2 ;  /* 0x0000000b03037227 */ /* 0x000fcc00078e0002 */
[----:B------:R-:W-:-:S04]  /*0580*/  IMAD.HI.U32 R3, R3, R8, RZ ;  /* 0x0000000803037227 */ /* 0x000fc800078e00ff */
[----:B------:R-:W-:Y:S01]  /*0590*/  IMAD R0, R3, R0, R8 ;  /* 0x0000000003007224 */ /* 0x000fe200078e0208 */
[----:B------:R-:W-:Y:S04]  /*05a0*/  BAR.SYNC.DEFER_BLOCKING 0x0 ;  /* 0x0000000000007b1d */ /* 0x000fe80000010000 */
[----:B------:R-:W-:-:S13]  /*05b0*/  ISETP.GT.U32.AND P1, PT, R9, R0, PT ;  /* 0x000000000900720c */ /* 0x000fda0003f24070 */
[----:B------:R-:W-:Y:S02]  /*05c0*/  @!P1 IMAD.IADD R0, R0, 0x1, -R9 ;  /* 0x0000000100009824 */ /* 0x000fe400078e0a09 */
[----:B------:R-:W-:Y:S01]  /*05d0*/  @!P1 VIADD R3, R3, 0x1 ;  /* 0x0000000103039836 */ /* 0x000fe20000000000 */
[----:B------:R-:W-:Y:S02]  /*05e0*/  ISETP.NE.AND P1, PT, R6, RZ, PT ;  /* 0x000000ff0600720c */ /* 0x000fe40003f25270 */
[----:B------:R-:W-:Y:S02]  /*05f0*/  ISETP.GE.U32.AND P0, PT, R0, R9, PT ;  /* 0x000000090000720c */ /* 0x000fe40003f06070 */
[----:B------:R-:W-:-:S04]  /*0600*/  LOP3.LUT R0, R7, R6, RZ, 0x3c, !PT ;  /* 0x0000000607007212 */ /* 0x000fc800078e3cff */
[----:B------:R-:W-:Y:S01]  /*0610*/  ISETP.GE.AND P2, PT, R0, RZ, PT ;  /* 0x000000ff0000720c */ /* 0x000fe20003f46270 */
[----:B------:R-:W-:-:S06]  /*0620*/  VIADD R0, R4, 0x1ff ;  /* 0x000001ff04007836 */ /* 0x000fcc0000000000 */
[----:B------:R-:W-:-:S04]  /*0630*/  @P0 VIADD R3, R3, 0x1 ;  /* 0x0000000103030836 */ /* 0x000fc80000000000 */
[----:B------:R-:W-:Y:S01]  /*0640*/  IMAD.MOV.U32 R2, RZ, RZ, R3 ;  /* 0x000000ffff027224 */ /* 0x000fe200078e0003 */
[----:B------:R-:W-:-:S03]  /*0650*/  SHF.R.S32.HI R3, RZ, 0x1f, R0 ;  /* 0x0000001fff037819 */ /* 0x000fc60000011400 */
[----:B------:R-:W-:Y:S01]  /*0660*/  @!P2 IMAD.MOV R2, RZ, RZ, -R2 ;  /* 0x000000ffff02a224 */ /* 0x000fe200078e0a02 */
[----:B------:R-:W-:Y:S02]  /*0670*/  @!P1 LOP3.LUT R2, RZ, R6, RZ, 0x33, !PT ;  /* 0x00000006ff029212 */ /* 0x000fe400078e33ff */
[----:B------:R-:W-:-:S03]  /*0680*/  LEA.HI R3, R3, R0, RZ, 0x9 ;  /* 0x0000000003037211 */ /* 0x000fc600078f48ff */
[----:B------:R-:W-:Y:S02]  /*0690*/  IMAD.SHL.U32 R16, R2, 0x8, RZ ;  /* 0x0000000802107824 */ /* 0x000fe400078e00ff */
[----:B------:R-:W-:-:S03]  /*06a0*/  IMAD.MOV R2, RZ, RZ, -R2 ;  /* 0x000000ffff027224 */ /* 0x000fc600078e0a02 */
[----:B------:R-:W-:Y:S01]  /*06b0*/  LEA.HI.SX32 R3, R3, -R16, 0x17 ;  /* 0x8000001003037211 */ /* 0x000fe200078fbaff */
[----:B------:R-:W-:-:S03]  /*06c0*/  IMAD R18, R6, R2, R7 ;  /* 0x0000000206127224 */ /* 0x000fc600078e0207 */
[----:B------:R-:W-:Y:S02]  /*06d0*/  VIMNMX R17, PT, PT, R3, 0x8, PT ;  /* 0x0000000803117848 */ /* 0x000fe40003fe0100 */
[----:B------:R-:W-:Y:S02]  /*06e0*/  IABS R11, R18 ;  /* 0x00000012000b7213 */ /* 0x000fe40000000000 */
[-C--:B------:R-:W-:Y:S02]  /*06f0*/  IABS R9, R17.reuse ;  /* 0x0000001100097213 */ /* 0x080fe40000000000 */
[----:B------:R-:W-:Y:S02]  /*0700*/  IABS R6, R17 ;  /* 0x0000001100067213 */ /* 0x000fe40000000000 */
[----:B------:R-:W0:Y:S08]  /*0710*/  I2F.RP R0, R9 ;  /* 0x0000000900007306 */ /* 0x000e300000209400 */
[----:B0-----:R-:W0:Y:S02]  /*0720*/  MUFU.RCP R0, R0 ;  /* 0x0000000000007308 */ /* 0x001e240000001000 */
[----:B0-----:R-:W-:-:S02]  /*0730*/  VIADD R3, R0, 0xffffffe ;  /* 0x0ffffffe00037836 */ /* 0x001fc40000000000 */
[----:B------:R-:W-:-:S04]  /*0740*/  IMAD.MOV R0, RZ, RZ, -R6 ;  /* 0x000000ffff007224 */ /* 0x000fc800078e0a06 */
[----:B------:R-:W0:Y:S08]  /*0750*/  I2F.RP R6, R29 ;  /* 0x0000001d00067306 */ /* 0x000e300000209400 */
[----:B------:R-:W1:Y:S08]  /*0760*/  F2I.FTZ.U32.TRUNC.NTZ R3, R3 ;  /* 0x0000000300037305 */ /* 0x000e70000021f000 */
[----:B0-----:R-:W0:Y:S01]  /*0770*/  MUFU.RCP R6, R6 ;  /* 0x0000000600067308 */ /* 0x001e220000001000 */
[----:B-1----:R-:W-:-:S04]  /*0780*/  IMAD.MOV R8, RZ, RZ, -R3 ;  /* 0x000000ffff087224 */ /* 0x002fc800078e0a03 */
[----:B------:R-:W-:-:S04]  /*0790*/  IMAD.MOV.U32 R2, RZ, RZ, R8 ;  /* 0x000000ffff027224 */ /* 0x000fc800078e0008 */
[----:B------:R-:W-:Y:S02]  /*07a0*/  IMAD R7, R2, R9, RZ ;  /* 0x0000000902077224 */ /* 0x000fe400078e02ff */
[----:B------:R-:W-:-:S04]  /*07b0*/  IMAD.MOV.U32 R2, RZ, RZ, RZ ;  /* 0x000000ffff027224 */ /* 0x000fc800078e00ff */
[----:B------:R-:W-:Y:S02]  /*07c0*/  IMAD.HI.U32 R2, R3, R7, R2 ;  /* 0x0000000703027227 */ /* 0x000fe400078e0002 */
[----:B------:R-:W1:Y:S02]  /*07d0*/  I2F.RP R3, R25 ;  /* 0x0000001900037306 */ /* 0x000e640000209400 */
[----:B0-----:R-:W-:Y:S01]  /*07e0*/  VIADD R7, R6, 0xffffffe ;  /* 0x0ffffffe06077836 */ /* 0x001fe20000000000 */
[----:B------:R-:W-:Y:S01]  /*07f0*/  SHF.R.U32.HI R6, RZ, 0x5, R68 ;  /* 0x00000005ff067819 */ /* 0x000fe20000011644 */
[----:B------:R-:W-:-:S03]  /*0800*/  IMAD.HI.U32 R2, R2, R11, RZ ;  /* 0x0000000b02027227 */ /* 0x000fc600078e00ff */
[----:B------:R-:W-:Y:S01]  /*0810*/  R2UR UR7, R6 ;  /* 0x00000000060772ca */ /* 0x000fe200000e0000 */
[----:B------:R-:W-:Y:S01]  /*0820*/  IMAD R0, R2, R0, R11 ;  /* 0x0000000002007224 */ /* 0x000fe200078e020b */
[----:B------:R-:W-:Y:S01]  /*0830*/  F2I.FTZ.U32.TRUNC.NTZ R7, R7 ;  /* 0x0000000700077305 */ /* 0x000fe2000021f000 */
[----:B------:R-:W-:-:S03]  /*0840*/  IMAD.MOV.U32 R6, RZ, RZ, RZ ;  /* 0x000000ffff067224 */ /* 0x000fc600078e00ff */
[----:B------:R-:W-:-:S04]  /*0850*/  ISETP.GT.U32.AND P1, PT, R9, R0, PT ;  /* 0x000000000900720c */ /* 0x000fc80003f24070 */
[----:B-1----:R-:W0:Y:S03]  /*0860*/  MUFU.RCP R3, R3 ;  /* 0x0000000300037308 */ /* 0x002e260000001000 */
[----:B------:R-:W-:Y:S02]  /*0870*/  USHF.L.U32 UR5, UR7, 0x6, URZ ;  /* 0x0000000607057899 */ /* 0x000fe400080006ff */
[----:B------:R-:W-:Y:S02]  /*0880*/  USHF.L.U32 UR4, UR7, 0x15, URZ ;  /* 0x0000001507047899 */ /* 0x000fe400080006ff */
[----:B------:R-:W-:Y:S02]  /*0890*/  ULOP3.LUT UR5, UR5, 0x100, URZ, 0xc0, !UPT ;  /* 0x0000010005057892 */ /* 0x000fe4000f8ec0ff */
[----:B------:R-:W-:Y:S01]  /*08a0*/  @!P1 IMAD.IADD R0, R0, 0x1, -R9 ;  /* 0x0000000100009824 */ /* 0x000fe200078e0a09 */
[----:B------:R-:W-:Y:S01]  /*08b0*/  ULOP3.LUT UR4, UR4, 0x600000, URZ, 0xc0, !UPT ;  /* 0x0060000004047892 */ /* 0x000fe2000f8ec0ff */
[----:B------:R-:W-:Y:S01]  /*08c0*/  @!P1 VIADD R2, R2, 0x1 ;  /* 0x0000000102029836 */ /* 0x000fe20000000000 */
[----:B------:R-:W-:-:S02]  /*08d0*/  ISETP.NE.AND P1, PT, R17, RZ, PT ;  /* 0x000000ff1100720c */ /* 0x000fc40003f25270 */
[----:B------:R-:W-:Y:S01]  /*08e0*/  ISETP.GE.U32.AND P0, PT, R0, R9, PT ;  /* 0x000000090000720c */ /* 0x000fe20003f06070 */
[----:B------:R-:W-:Y:S01]  /*08f0*/  UIADD3 UR10, UPT, UPT, UR5, UR4, UR8 ;  /* 0x00000004050a7290 */ /* 0x000fe2000fffe008 */
[----:B------:R-:W-:Y:S01]  /*0900*/  LOP3.LUT R0, R18, R17, RZ, 0x3c, !PT ;  /* 0x0000001112007212 */ /* 0x000fe200078e3cff */
[----:B0-----:R-:W-:Y:S01]  /*0910*/  VIADD R3, R3, 0xffffffe ;  /* 0x0ffffffe03037836 */ /* 0x001fe20000000000 */
[----:B------:R-:W-:Y:S01]  /*0920*/  SHF.R.U32.HI R9, RZ, 0x5, R68 ;  /* 0x00000005ff097819 */ /* 0x000fe20000011644 */
[----:B------:R-:W-:Y:S01]  /*0930*/  UMOV UR5, 0x1 ;  /* 0x0000000100057882 */ /* 0x000fe20000000000 */
[----:B------:R-:W-:Y:S02]  /*0940*/  ISETP.GE.AND P2, PT, R0, RZ, PT ;  /* 0x000000ff0000720c */ /* 0x000fe40003f46270 */
[----:B------:R-:W-:Y:S01]  /*0950*/  SGXT.U32 R9, R9, 0x3 ;  /* 0x000000030909781a */ /* 0x000fe20000000000 */
[----:B------:R-:W0:Y:S04]  /*0960*/  F2I.FTZ.U32.TRUNC.NTZ R3, R3 ;  /* 0x0000000300037305 */ /* 0x000e28000021f000 */
[----:B------:R-:W-:-:S04]  /*0970*/  @P0 VIADD R2, R2, 0x1 ;  /* 0x0000000102020836 */ /* 0x000fc80000000000 */
[----:B------:R-:W-:Y:S02]  /*0980*/  IMAD.MOV.U32 R12, RZ, RZ, R2 ;  /* 0x000000ffff0c7224 */ /* 0x000fe400078e0002 */
[----:B------:R-:W-:Y:S02]  /*0990*/  IMAD.MOV R2, RZ, RZ, -R7 ;  /* 0x000000ffff027224 */ /* 0x000fe400078e0a07 */
[----:B------:R-:W-:Y:S01]  /*09a0*/  @!P2 IMAD.MOV R12, RZ, RZ, -R12 ;  /* 0x000000ffff0ca224 */ /* 0x000fe200078e0a0c */
[----:B------:R-:W-:Y:S01]  /*09b0*/  @!P1 LOP3.LUT R12, RZ, R17, RZ, 0x33, !PT ;  /* 0x00000011ff0c9212 */ /* 0x000fe200078e33ff */
[----:B------:R-:W-:-:S04]  /*09c0*/  IMAD R11, R2, R29, RZ ;  /* 0x0000001d020b7224 */ /* 0x000fc800078e02ff */
[----:B------:R-:W-:Y:S02]  /*09d0*/  IMAD.SHL.U32 R0, R12, 0x80, RZ ;  /* 0x000000800c007824 */ /* 0x000fe400078e00ff */
[----:B------:R-:W-:-:S03]  /*09e0*/  IMAD.HI.U32 R8, R7, R11, R6 ;  /* 0x0000000b07087227 */ /* 0x000fc600078e0006 */
[C---:B------:R-:W-:Y:S01]  /*09f0*/  LOP3.LUT R9, R0.reuse, R9, RZ, 0xfc, !PT ;  /* 0x0000000900097212 */ /* 0x040fe200078efcff */
[----:B0-----:R-:W-:Y:S02]  /*0a00*/  IMAD.MOV R6, RZ, RZ, -R3 ;  /* 0x000000ffff067224 */ /* 0x001fe400078e0a03 */
[----:B------:R-:W-:Y:S01]  /*0a10*/  VIADD R7, R0, UR7 ;  /* 0x0000000700077c36 */ /* 0x000fe20008000000 */
[C---:B------:R-:W-:Y:S01]  /*0a20*/  LOP3.LUT R19, R9.reuse, 0x8, RZ, 0xfc, !PT ;  /* 0x0000000809137812 */ /* 0x040fe200078efcff */
[----:B------:R-:W-:Y:S01]  /*0a30*/  IMAD.MOV.U32 R14, RZ, RZ, R6 ;  /* 0x000000ffff0e7224 */ /* 0x000fe200078e0006 */
[----:B------:R-:W-:Y:S01]  /*0a40*/  LOP3.LUT R20, R9, 0x10, RZ, 0xfc, !PT ;  /* 0x0000001009147812 */ /* 0x000fe200078efcff */
[----:B------:R-:W-:Y:S01]  /*0a50*/  VIADD R21, R7, 0x18 ;  /* 0x0000001807157836 */ /* 0x000fe20000000000 */
[----:B------:R-:W-:Y:S01]  /*0a60*/  IABS R10, R19 ;  /* 0x00000013000a7213 */ /* 0x000fe20000000000 */
[----:B------:R-:W-:Y:S01]  /*0a70*/  IMAD R11, R14, R25, RZ ;  /* 0x000000190e0b7224 */ /* 0x000fe200078e02ff */
[----:B------:R-:W-:Y:S01]  /*0a80*/  IABS R13, R20 ;  /* 0x00000014000d7213 */ /* 0x000fe20000000000 */
[----:B------:R-:W-:Y:S01]  /*0a90*/  IMAD.MOV R12, RZ, RZ, -R12 ;  /* 0x000000ffff0c7224 */ /* 0x000fe200078e0a0c */
[----:B------:R-:W-:Y:S01]  /*0aa0*/  IABS R15, R21 ;  /* 0x00000015000f7213 */ /* 0x000fe20000000000 */
[----:B------:R-:W-:Y:S01]  /*0ab0*/  IMAD.HI.U32 R2, R8, R10, RZ ;  /* 0x0000000a08027227 */ /* 0x000fe200078e00ff */
[----:B------:R-:W-:-:S02]  /*0ac0*/  LOP3.LUT R22, R9, 0x20, RZ, 0xfc, !PT ;  /* 0x0000002009167812 */ /* 0x000fc400078efcff */
[----:B------:R-:W-:Y:S01]  /*0ad0*/  ISETP.GE.AND P4, PT, R19, RZ, PT ;  /* 0x000000ff1300720c */ /* 0x000fe20003f86270 */
[----:B------:R-:W-:Y:S01]  /*0ae0*/  IMAD.MOV R2, RZ, RZ, -R2 ;  /* 0x000000ffff027224 */ /* 0x000fe200078e0a02 */
[----:B------:R-:W-:Y:S01]  /*0af0*/  ISETP.GE.AND P2, PT, R21, RZ, PT ;  /* 0x000000ff1500720c */ /* 0x000fe20003f46270 */
[----:B------:R-:W-:Y:S01]  /*0b00*/  IMAD.HI.U32 R6, R8, R13, RZ ;  /* 0x0000000d08067227 */ /* 0x000fe200078e00ff */
[C---:B------:R-:W-:Y:S02]  /*0b10*/  LOP3.LUT R33, R9.reuse, 0x40, RZ, 0xfc, !PT ;  /* 0x0000004009217812 */ /* 0x040fe400078efcff */
[----:B------:R-:W-:Y:S01]  /*0b20*/  LOP3.LUT R34, R9, 0x48, RZ, 0xfc, !PT ;  /* 0x0000004809227812 */ /* 0x000fe200078efcff */
[----:B------:R-:W-:Y:S01]  /*0b30*/  IMAD R10, R29, R2, R10 ;  /* 0x000000021d0a7224 */ /* 0x000fe200078e020a */
[----:B------:R-:W-:Y:S01]  /*0b40*/  IABS R23, R33 ;  /* 0x0000002100177213 */ /* 0x000fe20000000000 */
[----:B------:R-:W-:Y:S01]  /*0b50*/  IMAD.MOV.U32 R2, RZ, RZ, RZ ;  /* 0x000000ffff027224 */ /* 0x000fe200078e00ff */
[----:B------:R-:W-:Y:S01]  /*0b60*/  LOP3.LUT R35, R9, 0x50, RZ, 0xfc, !PT ;  /* 0x0000005009237812 */ /* 0x000fe200078efcff */
[----:B------:R-:W-:Y:S01]  /*0b70*/  IMAD.MOV R14, RZ, RZ, -R6 ;  /* 0x000000ffff0e7224 */ /* 0x000fe200078e0a06 */
[----:B------:R-:W-:Y:S01]  /*0b80*/  ISETP.GT.U32.AND P0, PT, R29, R10, PT ;  /* 0x0000000a1d00720c */ /* 0x000fe20003f04070 */
[----:B------:R-:W-:Y:S01]  /*0b90*/  IMAD.HI.U32 R6, R3, R11, R2 ;  /* 0x0000000b03067227 */ /* 0x000fe200078e0002 */
[----:B------:R-:W-:-:S02]  /*0ba0*/  LOP3.LUT R37, R9, 0x60, RZ, 0xfc, !PT ;  /* 0x0000006009257812 */ /* 0x000fc400078efcff */
[----:B------:R-:W-:Y:S01]  /*0bb0*/  LOP3.LUT R38, R9, 0x68, RZ, 0xfc, !PT ;  /* 0x0000006809267812 */ /* 0x000fe200078efcff */
[C---:B------:R-:W-:Y:S01]  /*0bc0*/  IMAD R3, R29.reuse, R14, R13 ;  /* 0x0000000e1d037224 */ /* 0x040fe200078e020d */
[----:B------:R-:W-:Y:S01]  /*0bd0*/  IABS R14, R22 ;  /* 0x00000016000e7213 */ /* 0x000fe20000000000 */
[----:B------:R-:W-:Y:S01]  /*0be0*/  IMAD.HI.U32 R11, R8, R15, RZ ;  /* 0x0000000f080b7227 */ /* 0x000fe200078e00ff */
[----:B------:R-:W-:Y:S02]  /*0bf0*/  IABS R26, R37 ;  /* 0x00000025001a7213 */ /* 0x000fe40000000000 */
[----:B------:R-:W-:Y:S01]  /*0c00*/  ISETP.GT.U32.AND P1, PT, R29, R3, PT ;  /* 0x000000031d00720c */ /* 0x000fe20003f24070 */
[----:B------:R-:W-:Y:S01]  /*0c10*/  IMAD R2, R17, R12, R18 ;  /* 0x0000000c11027224 */ /* 0x000fe200078e0212 */
[----:B------:R-:W-:Y:S01]  /*0c20*/  LOP3.LUT R17, R9, 0x28, RZ, 0xfc, !PT ;  /* 0x0000002809117812 */ /* 0x000fe200078efcff */
[----:B------:R-:W-:Y:S01]  /*0c30*/  IMAD.MOV R12, RZ, RZ, -R11 ;  /* 0x000000ffff0c7224 */ /* 0x000fe200078e0a0b */
[----:B------:R-:W-:Y:S01]  /*0c40*/  IABS R18, R9 ;  /* 0x0000000900127213 */ /* 0x000fe20000000000 */
[----:B------:R-:W-:Y:S01]  /*0c50*/  @!P0 IMAD.IADD R10, R10, 0x1, -R29 ;  /* 0x000000010a0a8824 */ /* 0x000fe200078e0a1d */
[----:B------:R-:W-:Y:S01]  /*0c60*/  IABS R13, R17 ;  /* 0x00000011000d7213 */ /* 0x000fe20000000000 */
[C---:B------:R-:W-:Y:S01]  /*0c70*/  IMAD R11, R29.reuse, R12, R15 ;  /* 0x0000000c1d0b7224 */ /* 0x040fe200078e020f */
[----:B------:R-:W-:Y:S01]  /*0c80*/  ISETP.GE.AND P0, PT, R20, RZ, PT ;  /* 0x000000ff1400720c */ /* 0x000fe20003f06270 */
[----:B------:R-:W-:Y:S01]  /*0c90*/  IMAD.HI.U32 R12, R8, R14, RZ ;  /* 0x0000000e080c7227 */ /* 0x000fe200078e00ff */
[----:B------:R-:W-:-:S02]  /*0ca0*/  ISETP.GT.U32.AND P5, PT, R29, R10, PT ;  /* 0x0000000a1d00720c */ /* 0x000fc40003fa4070 */
[----:B------:R-:W-:Y:S01]  /*0cb0*/  ISETP.GT.U32.AND P6, PT, R29, R11, PT ;  /* 0x0000000b1d00720c */ /* 0x000fe20003fc4070 */
[----:B------:R-:W-:Y:S01]  /*0cc0*/  @!P1 IMAD.IADD R3, R3, 0x1, -R29 ;  /* 0x0000000103039824 */ /* 0x000fe200078e0a1d */
[----:B------:R-:W-:Y:S01]  /*0cd0*/  ISETP.GE.AND P1, PT, R22, RZ, PT ;  /* 0x000000ff1600720c */ /* 0x000fe20003f26270 */
[----:B------:R-:W-:Y:S01]  /*0ce0*/  IMAD.MOV.U32 R15, RZ, RZ, R13 ;  /* 0x000000ffff0f7224 */ /* 0x000fe200078e000d */
[----:B------:R-:W-:Y:S01]  /*0cf0*/  IABS R28, R38 ;  /* 0x00000026001c7213 */ /* 0x000fe20000000000 */
[----:B------:R-:W-:Y:S01]  /*0d00*/  IMAD.MOV R12, RZ, RZ, -R12 ;  /* 0x000000ffff0c7224 */ /* 0x000fe200078e0a0c */
[----:B------:R-:W-:Y:S01]  /*0d10*/  ISETP.GT.U32.AND P3, PT, R29, R3, PT ;  /* 0x000000031d00720c */ /* 0x000fe20003f64070 */
[----:B------:R-:W-:Y:S01]  /*0d20*/  IMAD.HI.U32 R13, R8, R15, RZ ;  /* 0x0000000f080d7227 */ /* 0x000fe200078e00ff */
[----:B------:R-:W-:-:S03]  /*0d30*/  LOP3.LUT R39, R9, 0x70, RZ, 0xfc, !PT ;  /* 0x0000007009277812 */ /* 0x000fc600078efcff */
[----:B------:R-:W-:Y:S02]  /*0d40*/  IMAD.IADD R2, R16, 0x1, R2 ;  /* 0x0000000110027824 */ /* 0x000fe400078e0202 */
[----:B------:R-:W-:Y:S02]  /*0d50*/  @!P6 IMAD.IADD R11, R11, 0x1, -R29 ;  /* 0x000000010b0be824 */ /* 0x000fe400078e0a1d */
[----:B------:R-:W-:Y:S02]  /*0d60*/  IMAD.MOV R16, RZ, RZ, -R13 ;  /* 0x000000ffff107224 */ /* 0x000fe400078e0a0d */
[C---:B------:R-:W-:Y:S01]  /*0d70*/  IMAD R13, R29.reuse, R12, R14 ;  /* 0x0000000c1d0d7224 */ /* 0x040fe200078e020e */
[----:B------:R-:W-:Y:S01]  /*0d80*/  ISETP.GT.U32.AND P6, PT, R29, R11, PT ;  /* 0x0000000b1d00720c */ /* 0x000fe20003fc4070 */
[----:B------:R-:W-:Y:S02]  /*0d90*/  @!P3 IMAD.IADD R3, R3, 0x1, -R29 ;  /* 0x000000010303b824 */ /* 0x000fe400078e0a1d */
[C---:B------:R-:W-:Y:S01]  /*0da0*/  IMAD R15, R29.reuse, R16, R15 ;  /* 0x000000101d0f7224 */ /* 0x040fe200078e020f */
[----:B------:R-:W-:Y:S01]  /*0db0*/  ISETP.GT.U32.AND P3, PT, R29, R13, PT ;  /* 0x0000000d1d00720c */ /* 0x000fe20003f64070 */
[----:B------:R-:W-:Y:S01]  /*0dc0*/  @!P5 IMAD.IADD R10, R10, 0x1, -R29 ;  /* 0x000000010a0ad824 */ /* 0x000fe200078e0a1d */
[----:B------:R-:W-:Y:S01]  /*0dd0*/  LOP3.LUT R16, R9, 0x30, RZ, 0xfc, !PT ;  /* 0x0000003009107812 */ /* 0x000fe200078efcff */
[----:B------:R-:W-:Y:S01]  /*0de0*/  IMAD.MOV.U32 R14, RZ, RZ, R3 ;  /* 0x000000ffff0e7224 */ /* 0x000fe200078e0003 */
[----:B------:R-:W-:Y:S01]  /*0df0*/  ISETP.GE.AND P5, PT, R17, RZ, PT ;  /* 0x000000ff1100720c */ /* 0x000fe20003fa6270 */
[----:B------:R-:W-:Y:S01]  /*0e00*/  VIADD R17, R7, 0x38 ;  /* 0x0000003807117836 */ /* 0x000fe20000000000 */
[----:B------:R-:W-:Y:S01]  /*0e10*/  IABS R19, R16 ;  /* 0x0000001000137213 */ /* 0x000fe20000000000 */
[----:B------:R-:W-:-:S02]  /*0e20*/  IMAD.MOV.U32 R12, RZ, RZ, R10 ;  /* 0x000000ffff0c7224 */ /* 0x000fc400078e000a */
[----:B------:R-:W-:Y:S01]  /*0e30*/  @!P6 IMAD.IADD R11, R11, 0x1, -R29 ;  /* 0x000000010b0be824 */ /* 0x000fe200078e0a1d */
[----:B------:R-:W-:Y:S01]  /*0e40*/  ISETP.GT.U32.AND P6, PT, R29, R15, PT ;  /* 0x0000000f1d00720c */ /* 0x000fe20003fc4070 */
[----:B------:R-:W-:Y:S01]  /*0e50*/  IMAD.HI.U32 R10, R8, R19, RZ ;  /* 0x00000013080a7227 */ /* 0x000fe200078e00ff */
[----:B------:R-:W-:-:S03]  /*0e60*/  IABS R21, R17 ;  /* 0x0000001100157213 */ /* 0x000fc60000000000 */
[----:B------:R-:W-:Y:S02]  /*0e70*/  @!P3 IMAD.IADD R13, R13, 0x1, -R29 ;  /* 0x000000010d0db824 */ /* 0x000fe400078e0a1d */
[----:B------:R-:W-:Y:S01]  /*0e80*/  @!P4 IMAD.MOV R12, RZ, RZ, -R12 ;  /* 0x000000ffff0cc224 */ /* 0x000fe200078e0a0c */
[----:B------:R-:W-:Y:S01]  /*0e90*/  ISETP.GE.AND P4, PT, R16, RZ, PT ;  /* 0x000000ff1000720c */ /* 0x000fe20003f86270 */
[----:B------:R-:W-:Y:S01]  /*0ea0*/  IMAD.HI.U32 R16, R8, R21, RZ ;  /* 0x0000001508107227 */ /* 0x000fe200078e00ff */
[----:B------:R-:W-:-:S03]  /*0eb0*/  ISETP.GT.U32.AND P3, PT, R29, R13, PT ;  /* 0x0000000d1d00720c */ /* 0x000fc60003f64070 */
[----:B------:R-:W-:Y:S02]  /*0ec0*/  IMAD.MOV R20, RZ, RZ, -R10 ;  /* 0x000000ffff147224 */ /* 0x000fe400078e0a0a */
[----:B------:R-:W-:Y:S02]  /*0ed0*/  @!P6 IMAD.IADD R15, R15, 0x1, -R29 ;  /* 0x000000010f0fe824 */ /* 0x000fe400078e0a1d */
[----:B------:R-:W-:Y:S02]  /*0ee0*/  IMAD.MOV R22, RZ, RZ, -R16 ;  /* 0x000000ffff167224 */ /* 0x000fe400078e0a10 */
[C---:B------:R-:W-:Y:S01]  /*0ef0*/  IMAD R16, R29.reuse, R20, R19 ;  /* 0x000000141d107224 */ /* 0x040fe200078e0213 */
[----:B------:R-:W-:Y:S01]  /*0f00*/  ISETP.GT.U32.AND P6, PT, R29, R15, PT ;  /* 0x0000000f1d00720c */ /* 0x000fe20003fc4070 */
[----:B------:R-:W-:Y:S01]  /*0f10*/  @!P0 IMAD.MOV R14, RZ, RZ, -R14 ;  /* 0x000000ffff0e8224 */ /* 0x000fe200078e0a0e */
[----:B------:R-:W-:Y:S01]  /*0f20*/  ISETP.GE.AND P0, PT, R17, RZ, PT ;  /* 0x000000ff1100720c */ /* 0x000fe20003f06270 */
[----:B------:R-:W-:Y:S01]  /*0f30*/  @!P3 IMAD.IADD R13, R13, 0x1, -R29 ;  /* 0x000000010d0db824 */ /* 0x000fe200078e0a1d */
[----:B------:R-:W-:Y:S01]  /*0f40*/  ISETP.GT.U32.AND P3, PT, R29, R16, PT ;  /* 0x000000101d00720c */ /* 0x000fe20003f64070 */
[----:B------:R-:W-:-:S04]  /*0f50*/  IMAD.HI.U32 R17, R8, R23, RZ ;  /* 0x0000001708117227 */ /* 0x000fc800078e00ff */
[----:B------:R-:W-:Y:S02]  /*0f60*/  IMAD.MOV R24, RZ, RZ, -R17 ;  /* 0x000000ffff187224 */ /* 0x000fe400078e0a11 */
[----:B------:R-:W-:Y:S01]  /*0f70*/  IMAD R17, R29, R22, R21 ;  /* 0x000000161d117224 */ /* 0x000fe200078e0215 */
[----:B------:R-:W-:Y:S01]  /*0f80*/  IABS R22, R34 ;  /* 0x0000002200167213 */ /* 0x000fe20000000000 */
[----:B------:R-:W-:Y:S02]  /*0f90*/  @!P6 IMAD.IADD R15, R15, 0x1, -R29 ;  /* 0x000000010f0fe824 */ /* 0x000fe400078e0a1d */
[----:B------:R-:W-:Y:S01]  /*0fa0*/  IMAD.HI.U32 R3, R8, R18, RZ ;  /* 0x0000001208037227 */ /* 0x000fe200078e00ff */
[----:B------:R-:W-:-:S03]  /*0fb0*/  ISETP.GT.U32.AND P6, PT, R29, R17, PT ;  /* 0x000000111d00720c */ /* 0x000fc60003fc4070 */
[----:B------:R-:W-:Y:S02]  /*0fc0*/  @!P3 IMAD.IADD R16, R16, 0x1, -R29 ;  /* 0x000000011010b824 */ /* 0x000fe400078e0a1d */
[----:B------:R-:W-:Y:S02]  /*0fd0*/  IMAD.MOV R3, RZ, RZ, -R3 ;  /* 0x000000ffff037224 */ /* 0x000fe400078e0a03 */
[----:B------:R-:W-:Y:S01]  /*0fe0*/  IMAD.HI.U32 R20, R8, R26, RZ ;  /* 0x0000001a08147227 */ /* 0x000fe200078e00ff */
[----:B------:R-:W-:-:S03]  /*0ff0*/  ISETP.GT.U32.AND P3, PT, R29, R16, PT ;  /* 0x000000101d00720c */ /* 0x000fc60003f64070 */
[----:B------:R-:W-:Y:S02]  /*1000*/  IMAD R10, R29, R3, R18 ;  /* 0x000000031d0a7224 */ /* 0x000fe400078e0212 */
[----:B------:R-:W-:Y:S02]  /*1010*/  @!P6 IMAD.IADD R17, R17, 0x1, -R29 ;  /* 0x000000011111e824 */ /* 0x000fe400078e0a1d */
[C---:B------:R-:W-:Y:S01]  /*1020*/  IMAD R18, R29.reuse, R24, R23 ;  /* 0x000000181d127224 */ /* 0x040fe200078e0217 */
[----:B------:R-:W-:Y:S01]  /*1030*/  IABS R23, R35 ;  /* 0x0000002300177213 */ /* 0x000fe20000000000 */
[----:B------:R-:W-:Y:S01]  /*1040*/  IMAD.HI.U32 R3, R8, R22, RZ ;  /* 0x0000001608037227 */ /* 0x000fe200078e00ff */
[----:B------:R-:W-:-:S03]  /*1050*/  ISETP.GT.U32.AND P6, PT, R29, R17, PT ;  /* 0x000000111d00720c */ /* 0x000fc60003fc4070 */
[----:B------:R-:W-:Y:S01]  /*1060*/  @!P3 IMAD.IADD R16, R16, 0x1, -R29 ;  /* 0x000000011010b824 */ /* 0x000fe200078e0a1d */
[----:B------:R-:W-:Y:S01]  /*1070*/  ISETP.GT.U32.AND P3, PT, R29, R18, PT ;  /* 0x000000121d00720c */ /* 0x000fe20003f64070 */
[----:B------:R-:W-:-:S04]  /*1080*/  IMAD.HI.U32 R19, R8, R23, RZ ;  /* 0x0000001708137227 */ /* 0x000fc800078e00ff */
[----:B------:R-:W-:Y:S02]  /*1090*/  IMAD.MOV R3, RZ, RZ, -R3 ;  /* 0x000000ffff037224 */ /* 0x000fe400078e0a03 */
[----:B------:R-:W-:Y:S02]  /*10a0*/  IMAD.MOV R24, RZ, RZ, -R19 ;  /* 0x000000ffff187224 */ /* 0x000fe400078e0a13 */
[C---:B------:R-:W-:Y:S02]  /*10b0*/  IMAD R19, R29.reuse, R3, R22 ;  /* 0x000000031d137224 */ /* 0x040fe400078e0216 */
[----:B------:R-:W-:Y:S02]  /*10c0*/  IMAD.MOV R27, RZ, RZ, -R20 ;  /* 0x000000ffff1b7224 */ /* 0x000fe400078e0a14 */
[----:B------:R-:W-:Y:S02]  /*10d0*/  IMAD R20, R29, R24, R23 ;  /* 0x000000181d147224 */ /* 0x000fe400078e0217 */
[--C-:B------:R-:W-:Y:S01]  /*10e0*/  @!P6 IMAD.IADD R17, R17, 0x1, -R29.reuse ;  /* 0x000000011111e824 */ /* 0x100fe200078e0a1d */
[C---:B------:R-:W-:Y:S01]  /*10f0*/  ISETP.GT.U32.AND P6, PT, R29.reuse, R19, PT ;  /* 0x000000131d00720c */ /* 0x040fe20003fc4070 */
[----:B------:R-:W-:Y:S01]  /*1100*/  @!P3 IMAD.IADD R18, R18, 0x1, -R29 ;  /* 0x000000011212b824 */ /* 0x000fe200078e0a1d */
[----:B------:R-:W-:Y:S01]  /*1110*/  ISETP.GT.U32.AND P3, PT, R29, R20, PT ;  /* 0x000000141d00720c */ /* 0x000fe20003f64070 */
[----:B------:R-:W-:-:S04]  /*1120*/  IMAD.HI.U32 R21, R8, R28, RZ ;  /* 0x0000001c08157227 */ /* 0x000fc800078e00ff */
[----:B------:R-:W-:Y:S02]  /*1130*/  IMAD.MOV R30, RZ, RZ, -R21 ;  /* 0x000000ffff1e7224 */ /* 0x000fe400078e0a15 */
[C---:B------:R-:W-:Y:S01]  /*1140*/  IMAD R21, R29.reuse, R27, R26 ;  /* 0x0000001b1d157224 */ /* 0x040fe200078e021a */
[----:B------:R-:W-:Y:S01]  /*1150*/  IABS R27, R39 ;  /* 0x00000027001b7213 */ /* 0x000fe20000000000 */
[----:B------:R-:W-:Y:S02]  /*1160*/  IMAD R22, R29, R30, R28 ;  /* 0x0000001e1d167224 */ /* 0x000fe400078e021c */
[--C-:B------:R-:W-:Y:S01]  /*1170*/  @!P6 IMAD.IADD R19, R19, 0x1, -R29.reuse ;  /* 0x000000011313e824 */ /* 0x100fe200078e0a1d */
[C---:B------:R-:W-:Y:S01]  /*1180*/  ISETP.GT.U32.AND P6, PT, R29.reuse, R21, PT ;  /* 0x000000151d00720c */ /* 0x040fe20003fc4070 */
[----:B------:R-:W-:Y:S01]  /*1190*/  @!P3 IMAD.IADD R20, R20, 0x1, -R29 ;  /* 0x000000011414b824 */ /* 0x000fe200078e0a1d */
[----:B------:R-:W-:Y:S01]  /*11a0*/  ISETP.GT.U32.AND P3, PT, R29, R22, PT ;  /* 0x000000161d00720c */ /* 0x000fe20003f64070 */
[----:B------:R-:W-:-:S02]  /*11b0*/  VIADD R36, R7, 0x58 ;  /* 0x0000005807247836 */ /* 0x000fc40000000000 */
[----:B------:R-:W-:Y:S02]  /*11c0*/  VIADD R32, R7, 0x78 ;  /* 0x0000007807207836 */ /* 0x000fe40000000000 */
[----:B------:R-:W-:Y:S01]  /*11d0*/  IMAD R3, R2, 0x200, R189 ;  /* 0x0000020002037824 */ /* 0x000fe200078e02bd */
[----:B------:R-:W-:Y:S01]  /*11e0*/  IABS R24, R36 ;  /* 0x0000002400187213 */ /* 0x000fe20000000000 */
[----:B------:R-:W-:Y:S01]  /*11f0*/  IMAD.HI.U32 R23, R8, R27, RZ ;  /* 0x0000001b08177227 */ /* 0x000fe200078e00ff */
[----:B------:R-:W-:Y:S02]  /*1200*/  IABS R30, R32 ;  /* 0x00000020001e7213 */ /* 0x000fe40000000000 */
[----:B------:R-:W-:Y:S01]  /*1210*/  IABS R26, R3 ;  /* 0x00000003001a7213 */ /* 0x000fe20000000000 */
[--C-:B------:R-:W-:Y:S01]  /*1220*/  @!P6 IMAD.IADD R21, R21, 0x1, -R29.reuse ;  /* 0x000000011515e824 */ /* 0x100fe200078e0a1d */
[C---:B------:R-:W-:Y:S01]  /*1230*/  ISETP.GT.U32.AND P6, PT, R29.reuse, R10, PT ;  /* 0x0000000a1d00720c */ /* 0x040fe20003fc4070 */
[----:B------:R-:W-:Y:S01]  /*1240*/  @!P3 IMAD.IADD R22, R22, 0x1, -R29 ;  /* 0x000000011616b824 */ /* 0x000fe200078e0a1d */
[----:B------:R-:W-:Y:S01]  /*1250*/  ISETP.GT.U32.AND P3, PT, R29, R18, PT ;  /* 0x000000121d00720c */ /* 0x000fe20003f64070 */
[----:B------:R-:W-:-:S04]  /*1260*/  IMAD.HI.U32 R7, R8, R24, RZ ;  /* 0x0000001808077227 */ /* 0x000fc800078e00ff */
[----:B------:R-:W-:Y:S01]  /*1270*/  @!P2 IMAD.MOV R11, RZ, RZ, -R11 ;  /* 0x000000ffff0ba224 */ /* 0x000fe200078e0a0b */
[C---:B------:R-:W-:Y:S01]  /*1280*/  ISETP.GT.U32.AND P2, PT, R29.reuse, R20, PT ;  /* 0x000000141d00720c */ /* 0x040fe20003f44070 */
[----:B------:R-:W-:Y:S01]  /*1290*/  @!P1 IMAD.MOV R13, RZ, RZ, -R13 ;  /* 0x000000ffff0d9224 */ /* 0x000fe200078e0a0d */
[----:B------:R-:W-:Y:S01]  /*12a0*/  ISETP.GT.U32.AND P1, PT, R29, R19, PT ;  /* 0x000000131d00720c */ /* 0x000fe20003f24070 */
[----:B------:R-:W-:-:S04]  /*12b0*/  IMAD.HI.U32 R8, R8, R30, RZ ;  /* 0x0000001e08087227 */ /* 0x000fc800078e00ff */
[----:B------:R-:W-:Y:S02]  /*12c0*/  IMAD.MOV R28, RZ, RZ, -R23 ;  /* 0x000000ffff1c7224 */ /* 0x000fe400078e0a17 */
[----:B------:R-:W-:Y:S02]  /*12d0*/  VIADD R2, R3, 0x100 ;  /* 0x0000010003027836 */ /* 0x000fe40000000000 */
[----:B------:R-:W-:Y:S02]  /*12e0*/  IMAD.MOV R7, RZ, RZ, -R7 ;  /* 0x000000ffff077224 */ /* 0x000fe400078e0a07 */
[----:B------:R-:W-:Y:S02]  /*12f0*/  IMAD.MOV R31, RZ, RZ, -R8 ;  /* 0x000000ffff1f7224 */ /* 0x000fe400078e0a08 */
[C---:B------:R-:W-:Y:S01]  /*1300*/  IMAD R23, R29.reuse, R28, R27 ;  /* 0x0000001c1d177224 */ /* 0x040fe200078e021b */
[----:B------:R-:W-:Y:S01]  /*1310*/  IABS R28, R2 ;  /* 0x00000002001c7213 */ /* 0x000fe20000000000 */
[----:B------:R-:W-:Y:S01]  /*1320*/  @!P5 IMAD.MOV R15, RZ, RZ, -R15 ;  /* 0x000000ffff0fd224 */ /* 0x000fe200078e0a0f */
[C---:B------:R-:W-:Y:S01]  /*1330*/  ISETP.GT.U32.AND P5, PT, R29.reuse, R21, PT ;  /* 0x000000151d00720c */ /* 0x040fe20003fa4070 */
[----:B------:R-:W-:-:S02]  /*1340*/  IMAD R8, R29, R7, R24 ;  /* 0x000000071d087224 */ /* 0x000fc400078e0218 */
[----:B------:R-:W-:Y:S02]  /*1350*/  @!P6 IMAD.IADD R10, R10, 0x1, -R29 ;  /* 0x000000010a0ae824 */ /* 0x000fe400078e0a1d */
[----:B------:R-:W-:-:S03]  /*1360*/  IMAD.HI.U32 R7, R6, R26, RZ ;  /* 0x0000001a06077227 */ /* 0x000fc600078e00ff */
[C---:B------:R-:W-:Y:S01]  /*1370*/  ISETP.GT.U32.AND P6, PT, R29.reuse, R10, PT ;  /* 0x0000000a1d00720c */ /* 0x040fe20003fc4070 */
[----:B------:R-:W-:Y:S01]  /*1380*/  @!P3 IMAD.IADD R18, R18, 0x1, -R29 ;  /* 0x000000011212b824 */ /* 0x000fe200078e0a1d */
[C---:B------:R-:W-:Y:S01]  /*1390*/  ISETP.GT.U32.AND P3, PT, R29.reuse, R23, PT ;  /* 0x000000171d00720c */ /* 0x040fe20003f64070 */
[----:B------:R-:W-:Y:S02]  /*13a0*/  IMAD R24, R29, R31, R30 ;  /* 0x0000001f1d187224 */ /* 0x000fe400078e021e */
[----:B------:R-:W-:Y:S02]  /*13b0*/  IMAD.MOV R27, RZ, RZ, -R7 ;  /* 0x000000ffff1b7224 */ /* 0x000fe400078e0a07 */
[----:B------:R-:W-:-:S04]  /*13c0*/  IMAD.HI.U32 R7, R6, R28, RZ ;  /* 0x0000001c06077227 */ /* 0x000fc800078e00ff */
[--C-:B------:R-:W-:Y:S01]  /*13d0*/  @!P1 IMAD.IADD R19, R19, 0x1, -R29.reuse ;  /* 0x0000000113139824 */ /* 0x100fe200078e0a1d */
[C---:B------:R-:W-:Y:S01]  /*13e0*/  ISETP.GT.U32.AND P1, PT, R29.reuse, R24, PT ;  /* 0x000000181d00720c */ /* 0x040fe20003f24070 */
[----:B------:R-:W-:Y:S01]  /*13f0*/  @!P2 IMAD.IADD R20, R20, 0x1, -R29 ;  /* 0x000000011414a824 */ /* 0x000fe200078e0a1d */
[----:B------:R-:W-:Y:S01]  /*1400*/  ISETP.GT.U32.AND P2, PT, R29, R8, PT ;  /* 0x000000081d00720c */ /* 0x000fe20003f44070 */
[----:B------:R-:W-:Y:S02]  /*1410*/  IMAD R6, R25, R27, R26 ;  /* 0x0000001b19067224 */ /* 0x000fe400078e021a */
[----:B------:R-:W-:Y:S02]  /*1420*/  IMAD.MOV R7, RZ, RZ, -R7 ;  /* 0x000000ffff077224 */ /* 0x000fe400078e0a07 */
[----:B------:R-:W-:Y:S01]  /*1430*/  @!P5 IMAD.IADD R21, R21, 0x1, -R29 ;  /* 0x000000011515d824 */ /* 0x000fe200078e0a1d */
[C---:B------:R-:W-:Y:S01]  /*1440*/  ISETP.GT.U32.AND P5, PT, R25.reuse, R6, PT ;  /* 0x000000061900720c */ /* 0x040fe20003fa4070 */
[----:B------:R-:W-:-:S02]  /*1450*/  IMAD R7, R25, R7, R28 ;  /* 0x0000000719077224 */ /* 0x000fc400078e021c */
[----:B------:R-:W-:Y:S01]  /*1460*/  @!P4 IMAD.MOV R16, RZ, RZ, -R16 ;  /* 0x000000ffff10c224 */ /* 0x000fe200078e0a10 */
[----:B------:R-:W-:Y:S01]  /*1470*/  ISETP.GT.U32.AND P4, PT, R29, R22, PT ;  /* 0x000000161d00720c */ /* 0x000fe20003f84070 */
[--C-:B------:R-:W-:Y:S01]  /*1480*/  @!P3 IMAD.IADD R23, R23, 0x1, -R29.reuse ;  /* 0x000000011717b824 */ /* 0x100fe200078e0a1d */
[----:B------:R-:W-:Y:S01]  /*1490*/  ISETP.GE.AND P3, PT, R33, RZ, PT ;  /* 0x000000ff2100720c */ /* 0x000fe20003f66270 */
[--C-:B------:R-:W-:Y:S01]  /*14a0*/  @!P6 IMAD.IADD R10, R10, 0x1, -R29.reuse ;  /* 0x000000010a0ae824 */ /* 0x100fe200078e0a1d */
[----:B------:R-:W-:Y:S01]  /*14b0*/  ISETP.GT.U32.AND P6, PT, R25, R7, PT ;  /* 0x000000071900720c */ /* 0x000fe20003fc4070 */
[--C-:B------:R-:W-:Y:S01]  /*14c0*/  @!P1 IMAD.IADD R24, R24, 0x1, -R29.reuse ;  /* 0x0000000118189824 */ /* 0x100fe200078e0a1d */
[----:B------:R-:W-:Y:S01]  /*14d0*/  ISETP.GE.AND P1, PT, R34, RZ, PT ;  /* 0x000000ff2200720c */ /* 0x000fe20003f26270 */
[----:B------:R-:W-:Y:S01]  /*14e0*/  @!P2 IMAD.IADD R8, R8, 0x1, -R29 ;  /* 0x000000010808a824 */ /* 0x000fe200078e0a1d */
[----:B------:R-:W-:Y:S01]  /*14f0*/  ISETP.GT.U32.AND P2, PT, R29, R23, PT ;  /* 0x000000171d00720c */ /* 0x000fe20003f44070 */
[----:B------:R-:W-:-:S02]  /*1500*/  @!P5 IMAD.IADD R6, R6, 0x1, -R25 ;  /* 0x000000010606d824 */ /* 0x000fc400078e0a19 */
[----:B------:R-:W-:Y:S01]  /*1510*/  @!P0 IMAD.MOV R17, RZ, RZ, -R17 ;  /* 0x000000ffff118224 */ /* 0x000fe200078e0a11 */
[----:B------:R-:W-:Y:S01]  /*1520*/  ISETP.GT.U32.AND P0, PT, R29, R24, PT ;  /* 0x000000181d00720c */ /* 0x000fe20003f04070 */
[----:B------:R-:W-:Y:S01]  /*1530*/  @!P4 IMAD.IADD R22, R22, 0x1, -R29 ;  /* 0x000000011616c824 */ /* 0x000fe200078e0a1d */
[----:B------:R-:W-:Y:S01]  /*1540*/  ISETP.GE.AND P4, PT, R9, RZ, PT ;  /* 0x000000ff0900720c */ /* 0x000fe20003f86270 */
[----:B------:R-:W-:Y:S01]  /*1550*/  @!P3 IMAD.MOV R18, RZ, RZ, -R18 ;  /* 0x000000ffff12b224 */ /* 0x000fe200078e0a12 */
[----:B------:R-:W-:Y:S01]  /*1560*/  ISETP.GT.U32.AND P5, PT, R29, R8, PT ;  /* 0x000000081d00720c */ /* 0x000fe20003fa4070 */
[----:B------:R-:W-:Y:S01]  /*1570*/  @!P6 IMAD.IADD R7, R7, 0x1, -R25 ;  /* 0x000000010707e824 */ /* 0x000fe200078e0a19 */
[----:B------:R-:W-:Y:S01]  /*1580*/  ISETP.GT.U32.AND P3, PT, R25, R6, PT ;  /* 0x000000061900720c */ /* 0x000fe20003f64070 */
[----:B------:R-:W-:Y:S01]  /*1590*/  @!P1 IMAD.MOV R19, RZ, RZ, -R19 ;  /* 0x000000ffff139224 */ /* 0x000fe200078e0a13 */
[----:B------:R-:W-:Y:S01]  /*15a0*/  ISETP.GE.AND P6, PT, R35, RZ, PT ;  /* 0x000000ff2300720c */ /* 0x000fe20003fc6270 */
[----:B------:R-:W-:Y:S01]  /*15b0*/  @!P2 IMAD.IADD R23, R23, 0x1, -R29 ;  /* 0x000000011717a824 */ /* 0x000fe200078e0a1d */
[----:B------:R-:W-:-:S02]  /*15c0*/  ISETP.GT.U32.AND P1, PT, R25, R7, PT ;  /* 0x000000071900720c */ /* 0x000fc40003f24070 */
[----:B------:R-:W-:Y:S01]  /*15d0*/  ISETP.GE.AND P2, PT, R38, RZ, PT ;  /* 0x000000ff2600720c */ /* 0x000fe20003f46270 */
[--C-:B------:R-:W-:Y:S01]  /*15e0*/  @!P0 IMAD.IADD R24, R24, 0x1, -R29.reuse ;  /* 0x0000000118188824 */ /* 0x100fe200078e0a1d */
[----:B------:R-:W-:Y:S01]  /*15f0*/  ISETP.GE.AND P0, PT, R39, RZ, PT ;  /* 0x000000ff2700720c */ /* 0x000fe20003f06270 */
[----:B------:R-:W-:Y:S01]  /*1600*/  @!P4 IMAD.MOV R10, RZ, RZ, -R10 ;  /* 0x000000ffff0ac224 */ /* 0x000fe200078e0a0a */
[----:B------:R-:W-:Y:S01]  /*1610*/  ISETP.GE.AND P4, PT, R37, RZ, PT ;  /* 0x000000ff2500720c */ /* 0x000fe20003f86270 */
[----:B------:R-:W-:Y:S01]  /*1620*/  @!P5 IMAD.IADD R8, R8, 0x1, -R29 ;  /* 0x000000010808d824 */ /* 0x000fe200078e0a1d */
[----:B------:R-:W-:Y:S01]  /*1630*/  ISETP.GE.AND P5, PT, R36, RZ, PT ;  /* 0x000000ff2400720c */ /* 0x000fe20003fa6270 */
[--C-:B------:R-:W-:Y:S01]  /*1640*/  @!P3 IMAD.IADD R6, R6, 0x1, -R25.reuse ;  /* 0x000000010606b824 */ /* 0x100fe200078e0a19 */
[----:B------:R-:W-:Y:S01]  /*1650*/  ISETP.GE.AND P3, PT, R32, RZ, PT ;  /* 0x000000ff2000720c */ /* 0x000fe20003f66270 */
[----:B------:R-:W-:Y:S01]  /*1660*/  @!P6 IMAD.MOV R20, RZ, RZ, -R20 ;  /* 0x000000ffff14e224 */ /* 0x000fe200078e0a14 */
[----:B------:R-:W-:Y:S01]  /*1670*/  ISETP.NE.AND P6, PT, R5, RZ, PT ;  /* 0x000000ff0500720c */ /* 0x000fe20003fc5270 */
[----:B------:R-:W-:Y:S01]  /*1680*/  @!P1 IMAD.IADD R7, R7, 0x1, -R25 ;  /* 0x0000000107079824 */ /* 0x000fe200078e0a19 */
[----:B------:R-:W-:Y:S01]  /*1690*/  ISETP.GE.AND P1, PT, R3, RZ, PT ;  /* 0x000000ff0300720c */ /* 0x000fe20003f26270 */
[----:B------:R-:W-:Y:S01]  /*16a0*/  @!P2 IMAD.MOV R22, RZ, RZ, -R22 ;  /* 0x000000ffff16a224 */ /* 0x000fe200078e0a16 */
[----:B------:R-:W-:Y:S01]  /*16b0*/  ISETP.GE.AND P2, PT, R2, RZ, PT ;  /* 0x000000ff0200720c */ /* 0x000fe20003f46270 */
[----:B------:R-:W-:Y:S01]  /*16c0*/  @!P0 IMAD.MOV R23, RZ, RZ, -R23 ;  /* 0x000000ffff178224 */ /* 0x000fe200078e0a17 */
[----:B------:R-:W-:Y:S01]  /*16d0*/  LOP3.LUT R5, RZ, R5, RZ, 0x33, !PT ;  /* 0x00000005ff057212 */ /* 0x000fe200078e33ff */
[----:B------:R-:W-:Y:S01]  /*16e0*/  @!P4 IMAD.MOV R21, RZ, RZ, -R21 ;  /* 0x000000ffff15c224 */ /* 0x000fe200078e0a15 */
[----:B------:R-:W-:Y:S01]  /*16f0*/  ISETP.NE.AND P0, PT, R4, RZ, PT ;  /* 0x000000ff0400720c */ /* 0x000fe20003f05270 */
[----:B------:R-:W-:Y:S01]  /*1700*/  @!P5 IMAD.MOV R8, RZ, RZ, -R8 ;  /* 0x000000ffff08d224 */ /* 0x000fe200078e0a08 */
[C---:B------:R-:W-:Y:S01]  /*1710*/  SEL R116, R5.reuse, R10, !P6 ;  /* 0x0000000a05747207 */ /* 0x040fe20007000000 */
[----:B------:R-:W-:Y:S01]  /*1720*/  @!P3 IMAD.MOV R24, RZ, RZ, -R24 ;  /* 0x000000ffff18b224 */ /* 0x000fe200078e0a18 */
[C---:B------:R-:W-:Y:S01]  /*1730*/  SEL R117, R5.reuse, R12, !P6 ;  /* 0x0000000c05757207 */ /* 0x040fe20007000000 */
[C---:B------:R-:W-:Y:S01]  /*1740*/  VIADD R10, R108.reuse, 0xffffffe6 ;  /* 0xffffffe66c0a7836 */ /* 0x040fe20000000000 */
[C---:B------:R-:W-:Y:S01]  /*1750*/  SEL R119, R5.reuse, R14, !P6 ;  /* 0x0000000e05777207 */ /* 0x040fe20007000000 */
[----:B------:R-:W-:Y:S01]  /*1760*/  @!P1 IMAD.MOV R6, RZ, RZ, -R6 ;  /* 0x000000ffff069224 */ /* 0x000fe200078e0a06 */
[C---:B------:R-:W-:Y:S01]  /*1770*/  SEL R118, R5.reuse, R11, !P6 ;  /* 0x0000000b05767207 */ /* 0x040fe20007000000 */
[----:B------:R-:W-:Y:S01]  /*1780*/  @!P2 IMAD.MOV R7, RZ, RZ, -R7 ;  /* 0x000000ffff07a224 */ /* 0x000fe200078e0a07 */
[C---:B------:R-:W-:Y:S01]  /*1790*/  SEL R126, R5.reuse, R13, !P6 ;  /* 0x0000000d057e7207 */ /* 0x040fe20007000000 */
[C---:B------:R-:W-:Y:S01]  /*17a0*/  VIADD R11, R108.reuse, 0xffffffe1 ;  /* 0xffffffe16c0b7836 */ /* 0x040fe20000000000 */
[C---:B------:R-:W-:Y:S01]  /*17b0*/  SEL R125, R5.reuse, R15, !P6 ;  /* 0x0000000f057d7207 */ /* 0x040fe20007000000 */
[C---:B------:R-:W-:Y:S01]  /*17c0*/  VIADD R14, R108.reuse, 0xffffffe2 ;  /* 0xffffffe26c0e7836 */ /* 0x040fe20000000000 */
[C---:B------:R-:W-:Y:S01]  /*17d0*/  SEL R120, R5.reuse, R16, !P6 ;  /* 0x0000001005787207 */ /* 0x040fe20007000000 */
[----:B------:R-:W-:Y:S01]  /*17e0*/  VIADD R13, R108, 0xffffffe3 ;  /* 0xffffffe36c0d7836 */ /* 0x000fe20000000000 */
[----:B------:R-:W-:-:S02]  /*17f0*/  SEL R124, R5, R17, !P6 ;  /* 0x00000011057c7207 */ /* 0x000fc40007000000 */
[C---:B------:R-:W-:Y:S02]  /*1800*/  SEL R121, R5.reuse, R18, !P6 ;  /* 0x0000001205797207 */ /* 0x040fe40007000000 */
[C---:B------:R-:W-:Y:S02]  /*1810*/  SEL R122, R5.reuse, R19, !P6 ;  /* 0x00000013057a7207 */ /* 0x040fe40007000000 */
[C---:B------:R-:W-:Y:S02]  /*1820*/  SEL R123, R5.reuse, R20, !P6 ;  /* 0x00000014057b7207 */ /* 0x040fe40007000000 */
[C---:B------:R-:W-:Y:S02]  /*1830*/  SEL R127, R5.reuse, R21, !P6 ;  /* 0x00000015057f7207 */ /* 0x040fe40007000000 */
[C---:B------:R-:W-:Y:S02]  /*1840*/  SEL R131, R5.reuse, R22, !P6 ;  /* 0x0000001605837207 */ /* 0x040fe40007000000 */
[----:B------:R-:W-:-:S02]  /*1850*/  SEL R139, R5, R23, !P6 ;  /* 0x00000017058b7207 */ /* 0x000fc40007000000 */
[C---:B------:R-:W-:Y:S01]  /*1860*/  SEL R135, R5.reuse, R8, !P6 ;  /* 0x0000000805877207 */ /* 0x040fe20007000000 */
[C---:B------:R-:W-:Y:S01]  /*1870*/  VIADD R8, R108.reuse, 0xffffffec ;  /* 0xffffffec6c087836 */ /* 0x040fe20000000000 */
[----:B------:R-:W-:Y:S02]  /*1880*/  SEL R143, R5, R24, !P6 ;  /* 0x00000018058f7207 */ /* 0x000fe40007000000 */
[----:B------:R-:W-:Y:S01]  /*1890*/  LOP3.LUT R5, RZ, R4, RZ, 0x33, !PT ;  /* 0x00000004ff057212 */ /* 0x000fe200078e33ff */
[----:B------:R-:W-:Y:S01]  /*18a0*/  VIADD R4, R108, 0xffffffff ;  /* 0xffffffff6c047836 */ /* 0x000fe20000000000 */
[----:B------:R-:W-:Y:S01]  /*18b0*/  ISETP.GE.U32.AND P6, PT, R8, 0x7fffffcd, PT ;  /* 0x7fffffcd0800780c */ /* 0x000fe20003fc6070 */
[C---:B------:R-:W-:Y:S01]  /*18c0*/  VIADD R8, R108.reuse, 0xffffffe5 ;  /* 0xffffffe56c087836 */ /* 0x040fe20000000000 */
[C---:B------:R-:W-:Y:S01]  /*18d0*/  SEL R16, R5.reuse, R6, !P0 ;  /* 0x0000000605107207 */ /* 0x040fe20004000000 */
[C---:B------:R-:W-:Y:S01]  /*18e0*/  VIADD R6, R108.reuse, 0xffffffef ;  /* 0xffffffef6c067836 */ /* 0x040fe20000000000 */
[----:B------:R-:W-:Y:S01]  /*18f0*/  SEL R18, R5, R7, !P0 ;  /* 0x0000000705127207 */ /* 0x000fe20004000000 */
[----:B------:R-:W-:Y:S01]  /*1900*/  VIADD R5, R108, 0xffffffed ;  /* 0xffffffed6c057836 */ /* 0x000fe20000000000 */
[----:B------:R-:W-:Y:S01]  /*1910*/  ISETP.GE.U32.AND P0, PT, R4, 0x7fffffe0, PT ;  /* 0x7fffffe00400780c */ /* 0x000fe20003f06070 */
[----:B------:R-:W-:Y:S01]  /*1920*/  VIADD R4, R108, 0xffffffee ;  /* 0xffffffee6c047836 */ /* 0x000fe20000000000 */
[----:B------:R-:W-:-:S02]  /*1930*/  ISETP.GE.U32.AND P3, PT, R6, 0x7fffffd0, PT ;  /* 0x7fffffd00600780c */ /* 0x000fc40003f66070 */
[----:B------:R-:W-:Y:S01]  /*1940*/  ISETP.GE.U32.AND P2, PT, R5, 0x7fffffce, PT ;  /* 0x7fffffce0500780c */ /* 0x000fe20003f46070 */
[----:B------:R-:W-:Y:S01]  /*1950*/  VIADD R5, R108, 0xffffffe8 ;  /* 0xffffffe86c057836 */ /* 0x000fe20000000000 */
[----:B------:R-:W-:Y:S01]  /*1960*/  ISETP.GE.U32.AND P1, PT, R4, 0x7fffffcf, PT ;  /* 0x7fffffcf0400780c */ /* 0x000fe20003f26070 */
[C---:B------:R-:W-:Y:S01]  /*1970*/  VIADD R4, R108.reuse, 0xffffffe9 ;  /* 0xffffffe96c047836 */ /* 0x040fe20000000000 */
[----:B------:R-:W-:Y:S02]  /*1980*/  SEL R6, RZ, 0x1, P6 ;  /* 0x00000001ff067807 */ /* 0x000fe40003000000 */
[----:B------:R-:W-:Y:S01]  /*1990*/  ISETP.GE.U32.AND P4, PT, R5, 0x7fffffc9, PT ;  /* 0x7fffffc90500780c */ /* 0x000fe20003f86070 */
[----:B------:R-:W-:Y:S01]  /*19a0*/  VIADD R5, R108, 0xffffffea ;  /* 0xffffffea6c057836 */ /* 0x000fe20000000000 */
[----:B------:R-:W-:Y:S01]  /*19b0*/  ISETP.GE.U32.AND P5, PT, R4, 0x7fffffca, PT ;  /* 0x7fffffca0400780c */ /* 0x000fe20003fa6070 */
[----:B------:R-:W-:Y:S01]  /*19c0*/  VIADD R4, R108, 0xffffffeb ;  /* 0xffffffeb6c047836 */ /* 0x000fe20000000000 */
[----:B------:R-:W-:-:S02]  /*19d0*/  SEL R7, RZ, 0x1fffe, P2 ;  /* 0x0001fffeff077807 */ /* 0x000fc40001000000 */
[----:B------:R-:W-:Y:S01]  /*19e0*/  ISETP.GE.U32.AND P6, PT, R5, 0x7fffffcb, PT ;  /* 0x7fffffcb0500780c */ /* 0x000fe20003fc6070 */
[----:B------:R-:W-:Y:S01]  /*19f0*/  VIADD R5, R108, 0xffffffe4 ;  /* 0xffffffe46c057836 */ /* 0x000fe20000000000 */
[----:B------:R-:W-:Y:S01]  /*1a00*/  ISETP.GE.U32.AND P2, PT, R4, 0x7fffffcc, PT ;  /* 0x7fffffcc0400780c */ /* 0x000fe20003f46070 */
[----:B------:R-:W-:Y:S01]  /*1a10*/  IMAD.IADD R6, R6, 0x1, R7 ;  /* 0x0000000106067824 */ /* 0x000fe200078e0207 */
[----:B------:R-:W-:Y:S02]  /*1a20*/  SEL R4, RZ, 0x4, P1 ;  /* 0x00000004ff047807 */ /* 0x000fe40000800000 */
[----:B------:R-:W-:Y:S02]  /*1a30*/  SEL R9, RZ, 0x1, P4 ;  /* 0x00000001ff097807 */ /* 0x000fe40002000000 */
[----:B------:R-:W-:Y:S02]  /*1a40*/  ISETP.GE.U32.AND P1, PT, R5, 0x7fffffc5, PT ;  /* 0x7fffffc50500780c */ /* 0x000fe40003f26070 */
[----:B------:R-:W-:-:S02]  /*1a50*/  ISETP.GE.U32.AND P4, PT, R10, 0x7fffffc7, PT ;  /* 0x7fffffc70a00780c */ /* 0x000fc40003f86070 */
[----:B------:R-:W-:Y:S02]  /*1a60*/  SEL R5, RZ, 0x7fff8, P3 ;  /* 0x0007fff8ff057807 */ /* 0x000fe40001800000 */
[----:B------:R-:W-:Y:S02]  /*1a70*/  SEL R10, RZ, 0x1fffe, P5 ;  /* 0x0001fffeff0a7807 */ /* 0x000fe40002800000 */
[----:B------:R-:W-:Y:S01]  /*1a80*/  ISETP.GE.U32.AND P3, PT, R8, 0x7fffffc6, PT ;  /* 0x7fffffc60800780c */ /* 0x000fe20003f66070 */
[----:B------:R-:W-:Y:S01]  /*1a90*/  VIADD R8, R108, 0xffffffe7 ;  /* 0xffffffe76c087836 */ /* 0x000fe20000000000 */
[----:B------:R-:W-:Y:S01]  /*1aa0*/  SEL R7, RZ, 0x7fff8, P2 ;  /* 0x0007fff8ff077807 */ /* 0x000fe20001000000 */
[----:B------:R-:W-:Y:S01]  /*1ab0*/  IMAD.IADD R9, R9, 0x1, R10 ;  /* 0x0000000109097824 */ /* 0x000fe200078e020a */
[----:B------:R-:W-:Y:S02]  /*1ac0*/  SEL R12, RZ, 0x1fffe, P3 ;  /* 0x0001fffeff0c7807 */ /* 0x000fe40001800000 */
[----:B------:R-:W-:-:S02]  /*1ad0*/  ISETP.GE.U32.AND P5, PT, R8, 0x7fffffc8, PT ;  /* 0x7fffffc80800780c */ /* 0x000fc40003fa6070 */
[----:B------:R-:W-:Y:S02]  /*1ae0*/  SEL R8, RZ, 0x4, P6 ;  /* 0x00000004ff087807 */ /* 0x000fe40003000000 */
[----:B------:R-:W-:Y:S02]  /*1af0*/  ISETP.GE.U32.AND P6, PT, R11, 0x7fffffc2, PT ;  /* 0x7fffffc20b00780c */ /* 0x000fe40003fc6070 */
[----:B------:R-:W-:Y:S02]  /*1b00*/  SEL R11, RZ, 0x1, P1 ;  /* 0x00000001ff0b7807 */ /* 0x000fe40000800000 */
[----:B------:R-:W-:Y:S02]  /*1b10*/  LOP3.LUT R9, R9, 0x3, RZ, 0xc0, !PT ;  /* 0x0000000309097812 */ /* 0x000fe400078ec0ff */
[----:B------:R-:W-:Y:S01]  /*1b20*/  ISETP.GE.U32.AND P1, PT, R69, 0x7fffffc1, PT ;  /* 0x7fffffc14500780c */ /* 0x000fe20003f26070 */
[----:B------:R-:W-:Y:S01]  /*1b30*/  IMAD.IADD R12, R11, 0x1, R12 ;  /* 0x000000010b0c7824 */ /* 0x000fe200078e020c */
[----:B------:R-:W-:-:S02]  /*1b40*/  ISETP.GE.U32.AND P3, PT, R14, 0x7fffffc3, PT ;  /* 0x7fffffc30e00780c */ /* 0x000fc40003f66070 */
[----:B------:R-:W-:Y:S02]  /*1b50*/  SEL R14, RZ, 0x1fffe, P6 ;  /* 0x0001fffeff0e7807 */ /* 0x000fe40003000000 */
[----:B------:R-:W-:Y:S02]  /*1b60*/  ISETP.GE.U32.AND P6, PT, R13, 0x7fffffc4, PT ;  /* 0x7fffffc40d00780c */ /* 0x000fe40003fc6070 */
[----:B------:R-:W-:Y:S02]  /*1b70*/  LOP3.LUT R6, R6, 0x3, RZ, 0xc0, !PT ;  /* 0x0000000306067812 */ /* 0x000fe400078ec0ff */
[----:B------:R-:W-:Y:S01]  /*1b80*/  IADD3 R7, PT, PT, R9, R7, R8 ;  /* 0x0000000709077210 */ /* 0x000fe20007ffe008 */
[----:B------:R-:W-:Y:S01]  /*1b90*/  VIADD R8, R108, 0xfffffffe ;  /* 0xfffffffe6c087836 */ /* 0x000fe20000000000 */
[----:B------:R-:W-:Y:S02]  /*1ba0*/  SEL R13, RZ, 0x1, P1 ;  /* 0x00000001ff0d7807 */ /* 0x000fe40000800000 */
[----:B------:R-:W-:Y:S01]  /*1bb0*/  IADD3 R4, PT, PT, R6, R5, R4 ;  /* 0x0000000506047210 */ /* 0x000fe20007ffe004 */
[----:B------:R-:W-:Y:S01]  /*1bc0*/  IMAD.SHL.U32 R5, R7, 0x100, RZ ;  /* 0x0000010007057824 */ /* 0x000fe200078e00ff */
[----:B------:R-:W-:Y:S01]  /*1bd0*/  SEL R10, RZ, 0x4, P4 ;  /* 0x00000004ff0a7807 */ /* 0x000fe20002000000 */
[----:B------:R-:W-:Y:S01]  /*1be0*/  IMAD.IADD R15, R13, 0x1, R14 ;  /* 0x000000010d0f7824 */ /* 0x000fe200078e020e */
[----:B------:R-:W-:Y:S01]  /*1bf0*/  SEL R13, RZ, 0x4, P3 ;  /* 0x00000004ff0d7807 */ /* 0x000fe20001800000 */
[C---:B------:R-:W-:Y:S01]  /*1c00*/  VIADD R6, R108.reuse, 0xfffffff7 ;  /* 0xfffffff76c067836 */ /* 0x040fe20000000000 */
[----:B------:R-:W-:Y:S01]  /*1c10*/  LOP3.LUT R5, R5, 0xf00, RZ, 0xe2, !PT ;  /* 0x00000f0005057812 */ /* 0x000fe200078ee2ff */
[----:B------:R-:W-:Y:S01]  /*1c20*/  VIADD R7, R108, 0xfffffff6 ;  /* 0xfffffff66c077836 */ /* 0x000fe20000000000 */
[----:B------:R-:W-:-:S02]  /*1c30*/  SEL R14, RZ, 0x7fff8, P6 ;  /* 0x0007fff8ff0e7807 */ /* 0x000fc40003000000 */
[----:B------:R-:W-:Y:S02]  /*1c40*/  LOP3.LUT R15, R15, 0x3, RZ, 0xc0, !PT ;  /* 0x000000030f0f7812 */ /* 0x000fe400078ec0ff */
[----:B------:R-:W-:Y:S01]  /*1c50*/  ISETP.GE.U32.AND P4, PT, R6, 0x7fffffd8, PT ;  /* 0x7fffffd80600780c */ /* 0x000fe20003f86070 */
[----:B------:R-:W-:Y:S01]  /*1c60*/  IMAD R6, R4, 0x1000, R5 ;  /* 0x0000100004067824 */ /* 0x000fe200078e0205 */
[----:B------:R-:W-:Y:S01]  /*1c70*/  SEL R11, RZ, 0x7fff8, P5 ;  /* 0x0007fff8ff0b7807 */ /* 0x000fe20002800000 */
[----:B------:R-:W0:Y:S01]  /*1c80*/  LDC.64 R4, c[0x0][0x3a8] ;  /* 0x0000ea00ff047b82 */ /* 0x000e220000000a00 */
[----:B------:R-:W-:Y:S02]  /*1c90*/  LOP3.LUT R12, R12, 0x3, RZ, 0xc0, !PT ;  /* 0x000000030c0c7812 */ /* 0x000fe400078ec0ff */
[----:B------:R-:W-:Y:S02]  /*1ca0*/  IADD3 R13, PT, PT, R15, R14, R13 ;  /* 0x0000000e0f0d7210 */ /* 0x000fe40007ffe00d */
[----:B------:R-:W-:-:S02]  /*1cb0*/  IADD3 R10, PT, PT, R12, R11, R10 ;  /* 0x0000000b0c0a7210 */ /* 0x000fc40007ffe00a */
[----:B------:R-:W-:Y:S02]  /*1cc0*/  LOP3.LUT R13, R13, 0xf, RZ, 0xc0, !PT ;  /* 0x0000000f0d0d7812 */ /* 0x000fe400078ec0ff */
[----:B------:R-:W-:Y:S02]  /*1cd0*/  ISETP.GE.U32.AND P6, PT, R7, 0x7fffffd7, PT ;  /* 0x7fffffd70700780c */ /* 0x000fe40003fc6070 */
[----:B------:R-:W-:Y:S01]  /*1ce0*/  ISETP.GE.U32.AND P5, PT, R8, 0x7fffffdf, PT ;  /* 0x7fffffdf0800780c */ /* 0x000fe20003fa6070 */
[----:B------:R-:W-:Y:S01]  /*1cf0*/  IMAD R10, R10, 0x10, R13 ;  /* 0x000000100a0a7824 */ /* 0x000fe200078e020d */
[----:B------:R-:W-:-:S04]  /*1d00*/  ISETP.NE.U32.AND P2, PT, R189, RZ, PT ;  /* 0x000000ffbd00720c */ /* 0x000fc80003f45070 */
[----:B------:R-:W-:-:S05]  /*1d10*/  LOP3.LUT R7, R10, 0xff, RZ, 0xc0, !PT ;  /* 0x000000ff0a077812 */ /* 0x000fca00078ec0ff */
[----:B------:R-:W-:Y:S02]  /*1d20*/  IMAD.IADD R9, R6, 0x1, R7 ;  /* 0x0000000106097824 */ /* 0x000fe400078e0207 */
[-C--:B------:R-:W-:Y:S02]  /*1d30*/  IMAD R7, R16, R109.reuse, RZ ;  /* 0x0000006d10077224 */ /* 0x080fe400078e02ff */
[----:B------:R-:W-:Y:S01]  /*1d40*/  IMAD R109, R18, R109, RZ ;  /* 0x0000006d126d7224 */ /* 0x000fe200078e02ff */
[----:B---3--:R-:W-:Y:S06]  /*1d50*/  BRA.U UP0, `(.L_x_5) ;  /* 0x0000000100187547 */ /* 0x008fec000b800000 */
[----:B------:R-:W-:Y:S01]  /*1d60*/  ELECT P3, URZ, PT ;  /* 0x0000000000ff782f */ /* 0x000fe20003860000 */
[----:B------:R-:W-:Y:S01]  /*1d70*/  IMAD.MOV.U32 R6, RZ, RZ, 0x1 ;  /* 0x00000001ff067424 */ /* 0x000fe200078e00ff */
[----:B------:R-:W-:Y:S01]  /*1d80*/  UMOV UR4, 0x40 ;  /* 0x0000004000047882 */ /* 0x000fe20000000000 */
[----:B------:R-:W-:Y:S01]  /*1d90*/  UVIRTCOUNT.DEALLOC.SMPOOL 0x80 ;  /* 0x000000800000784c */ /* 0x000fe20000000000 */
[----:B------:R-:W-:-:S09]  /*1da0*/  ULEA UR4, UR6, UR4, 0x18 ;  /* 0x0000000406047291 */ /* 0x000fd2000f8ec0ff */
[----:B------:R1:W-:Y:S03]  /*1db0*/  @P3 STS.U8 [UR4], R6 ;  /* 0x00000006ff003988 */ /* 0x0003e60008000004 */
.L_x_5:
[----:B------:R-:W-:Y:S01]  /*1dc0*/  STTM.x64 tmem[UR10], RZ ;  /* 0x000000ff000079ed */ /* 0x000fe2000834000a */
[----:B------:R-:W-:Y:S01]  /*1dd0*/  STTM.x64 tmem[UR10+0x40], RZ ;  /* 0x000040ff000079ed */ /* 0x000fe2000834000a */
[----:B------:R-:W-:Y:S01]  /*1de0*/  STTM.x64 tmem[UR10+0x80], RZ ;  /* 0x000080ff000079ed */ /* 0x000fe2000834000a */
[----:B------:R-:W-:Y:S01]  /*1df0*/  STTM.x64 tmem[UR10+0xc0], RZ ;  /* 0x0000c0ff000079ed */ /* 0x000fe2000834000a */
[----:B------:R-:W2:Y:S02]  /*1e00*/  FENCE.VIEW.ASYNC.T ;  /* 0x00000000000073c6 */ /* 0x000ea40000000200 */
[----:B--2---:R-:W-:Y:S01]  /*1e10*/  VOTEU.ALL UP1, P2 ;  /* 0x0000000000ff7886 */ /* 0x004fe20001020000 */
[----:B------:R-:W-:Y:S01]  /*1e20*/  VOTEU.ALL UP2, P2 ;  /* 0x0000000000ff7886 */ /* 0x000fe20001040000 */
[----:B-1----:R-:W-:Y:S01]  /*1e30*/  LEA R6, P3, R7, UR16, 0x1 ;  /* 0x0000001007067c11 */ /* 0x002fe2000f8608ff */
[----:B0-----:R-:W-:Y:S01]  /*1e40*/  IMAD.SHL.U32 R13, R4, 0x8, RZ ;  /* 0x00000008040d7824 */ /* 0x001fe200078e00ff */
[----:B------:R-:W-:Y:S01]  /*1e50*/  LOP3.LUT R130, R9, 0xffff, RZ, 0xc0, !PT ;  /* 0x0000ffff09827812 */ /* 0x000fe200078ec0ff */
[----:B------:R-:W-:Y:S01]  /*1e60*/  VIADD R15, R108, 0xfffffffd ;  /* 0xfffffffd6c0f7836 */ /* 0x000fe20000000000 */
[----:B------:R-:W-:-:S04]  /*1e70*/  @!UP1 UIADD3 UR12, UPT, UPT, -UR5, 0x100000, URZ ;  /* 0x00100000050c9890 */ /* 0x000fc8000fffe1ff */
[----:B------:R-:W-:Y:S02]  /*1e80*/  @!UP1 USHF.L.U32 UR13, UR12, 0xb, URZ ;  /* 0x0000000b0c0d9899 */ /* 0x000fe400080006ff */
[----:B------:R-:W-:Y:S01]  /*1e90*/  @!UP1 USHF.L.U32 UR12, UR12, 0x1, URZ ;  /* 0x000000010c0c9899 */ /* 0x000fe200080006ff */
[----:B------:R-:W-:Y:S01]  /*1ea0*/  BAR.SYNC.DEFER_BLOCKING 0x0 ;  /* 0x0000000000007b1d */ /* 0x000fe20000010000 */
[----:B------:R-:W-:Y:S02]  /*1eb0*/  LEA.HI.X.SX32 R7, R7, UR17, 0x1, P3 ;  /* 0x0000001107077c11 */ /* 0x000fe400098f0eff */
[----:B------:R-:W-:Y:S02]  /*1ec0*/  LEA R8, P3, R109, UR16, 0x1 ;  /* 0x000000106d087c11 */ /* 0x000fe4000f8608ff */
[----:B------:R-:W-:Y:S01]  /*1ed0*/  PRMT R246, RZ, 0x7610, R246 ;  /* 0x00007610fff67816 */ /* 0x000fe200000000f6 */
[----:B------:R-:W-:Y:S01]  /*1ee0*/  IMAD.WIDE R10, R13, 0x2, R6 ;  /* 0x000000020d0a7825 */ /* 0x000fe200078e0206 */
[----:B------:R-:W-:Y:S01]  /*1ef0*/  LEA.HI.X.SX32 R9, R109, UR17, 0x1, P3 ;  /* 0x000000116d097c11 */ /* 0x000fe200098f0eff */
[----:B------:R-:W0:Y:S01]  /*1f00*/  LDCU UR6, c[0x0][0x3b0] ;  /* 0x00007600ff0677ac */ /* 0x000e220008000800 */
[----:B------:R-:W-:Y:S01]  /*1f10*/  SHF.R.U32.HI R16, RZ, 0xf, R130 ;  /* 0x0000000fff107819 */ /* 0x000fe20000011682 */
[----:B------:R-:W1:Y:S02]  /*1f20*/  FENCE.VIEW.ASYNC.S ;  /* 0x00000000000073c6 */ /* 0x000e640000000000 */
[----:B-1----:R-:W1:Y:S02]  /*1f30*/  @!UP2 SYNCS.EXCH.64 URZ, [UR11], UR12 ;  /* 0x0000000c0bffa5b2 */ /* 0x002e640008000100 */
[----:B-1----:R-:W-:Y:S06]  /*1f40*/  BAR.SYNC.DEFER_BLOCKING 0x0 ;  /* 0x0000000000007b1d */ /* 0x002fec0000010000 */
[----:B------:R-:W2:Y:S04]  /*1f50*/  @!P0 LDG.E.U16 R152, desc[UR22][R6.64] ;  /* 0x0000001606988981 */ /* 0x000ea8000c1e1500 */
[----:B------:R-:W3:Y:S01]  /*1f60*/  @!P0 LDG.E.U16 R156, desc[UR22][R8.64] ;  /* 0x00000016089c8981 */ /* 0x000ee2000c1e1500 */
[----:B------:R-:W-:-:S03]  /*1f70*/  IMAD.WIDE R12, R13, 0x2, R8 ;  /* 0x000000020d0c7825 */ /* 0x000fc600078e0208 */
[----:B------:R-:W4:Y:S01]  /*1f80*/  @!P4 LDG.E.U16 R154, desc[UR22][R10.64] ;  /* 0x000000160a9ac981 */ /* 0x000f22000c1e1500 */
[----:B------:R-:W-:Y:S02]  /*1f90*/  SHF.R.U32.HI R14, RZ, 0x7, R130 ;  /* 0x00000007ff0e7819 */ /* 0x000fe40000011682 */
[----:B------:R-:W-:Y:S01]  /*1fa0*/  LOP3.LUT P0, RZ, R16, 0x1, RZ, 0xc0, !PT ;  /* 0x0000000110ff7812 */ /* 0x000fe2000780c0ff */
[----:B------:R-:W5:Y:S01]  /*1fb0*/  @!P4 LDG.E.U16 R246, desc[UR22][R12.64] ;  /* 0x000000160cf6c981 */ /* 0x000f62000c1e1500 */
[----:B------:R-:W-:Y:S01]  /*1fc0*/  LOP3.LUT P4, RZ, R14, 0x1, RZ, 0xc0, !PT ;  /* 0x000000010eff7812 */ /* 0x000fe2000788c0ff */
[C---:B------:R-:W-:Y:S01]  /*1fd0*/  IMAD.SHL.U32 R17, R4.reuse, 0x10, RZ ;  /* 0x0000001004117824 */ /* 0x040fe200078e00ff */
[----:B------:R-:W-:Y:S01]  /*1fe0*/  ISETP.GE.U32.AND P3, PT, R15, 0x7fffffde, PT ;  /* 0x7fffffde0f00780c */ /* 0x000fe20003f66070 */
[----:B------:R-:W-:Y:S01]  /*1ff0*/  IMAD R21, R4, 0x18, RZ ;  /* 0x0000001804157824 */ /* 0x000fe200078e02ff */
[----:B------:R-:W-:Y:S01]  /*2000*/  PRMT R248, RZ, 0x7610, R248 ;  /* 0x00007610fff87816 */ /* 0x000fe200000000f8 */
[----:B------:R-:W-:Y:S01]  /*2010*/  IMAD.WIDE R14, R17, 0x2, R6 ;  /* 0x00000002110e7825 */ /* 0x000fe200078e0206 */
[----:B------:R-:W-:-:S02]  /*2020*/  PRMT R250, RZ, 0x7610, R250 ;  /* 0x00007610fffa7816 */ /* 0x000fc400000000fa */
[----:B------:R-:W-:Y:S01]  /*2030*/  PRMT R252, RZ, 0x7610, R252 ;  /* 0x00007610fffc7816 */ /* 0x000fe200000000fc */
[----:B------:R-:W-:Y:S01]  /*2040*/  IMAD.WIDE R18, R21, 0x2, R6 ;  /* 0x0000000215127825 */ /* 0x000fe200078e0206 */
[----:B------:R-:W-:Y:S01]  /*2050*/  PRMT R245, RZ, 0x7610, R245 ;  /* 0x00007610fff57816 */ /* 0x000fe200000000f5 */
[----:B------:R-:W2:Y:S02]  /*2060*/  @P0 LDG.E.U16 R248, desc[UR22][R14.64] ;  /* 0x000000160ef80981 */ /* 0x000ea4000c1e1500 */
[----:B------:R-:W-:Y:S01]  /*2070*/  IMAD.WIDE R16, R17, 0x2, R8 ;  /* 0x0000000211107825 */ /* 0x000fe200078e0208 */
[----:B------:R-:W-:Y:S01]  /*2080*/  SHF.R.U32.HI R23, RZ, 0xe, R130 ;  /* 0x0000000eff177819 */ /* 0x000fe20000011682 */
[----:B------:R-:W2:Y:S02]  /*2090*/  @P4 LDG.E.U16 R252, desc[UR22][R18.64] ;  /* 0x0000001612fc4981 */ /* 0x000ea4000c1e1500 */
[----:B------:R-:W-:Y:S02]  /*20a0*/  IMAD.WIDE R20, R21, 0x2, R8 ;  /* 0x0000000215147825 */ /* 0x000fe400078e0208 */
[----:B------:R-:W2:Y:S02]  /*20b0*/  @P0 LDG.E.U16 R250, desc[UR22][R16.64] ;  /* 0x0000001610fa0981 */ /* 0x000ea4000c1e1500 */
[----:B------:R-:W-:-:S02]  /*20c0*/  VIADD R22, R108, 0xfffffff5 ;  /* 0xfffffff56c167836 */ /* 0x000fc40000000000 */
[----:B------:R-:W-:Y:S01]  /*20d0*/  IMAD R25, R4, 0x9, RZ ;  /* 0x0000000904197824 */ /* 0x000fe200078e02ff */
[----:B------:R-:W2:Y:S01]  /*20e0*/  @P4 LDG.E.U16 R245, desc[UR22][R20.64] ;  /* 0x0000001614f54981 */ /* 0x000ea2000c1e1500 */
[----:B------:R-:W-:Y:S02]  /*20f0*/  LOP3.LUT P4, RZ, R23, 0x1, RZ, 0xc0, !PT ;  /* 0x0000000117ff7812 */ /* 0x000fe4000788c0ff */
[----:B------:R-:W-:Y:S01]  /*2100*/  ISETP.GE.U32.AND P0, PT, R22, 0x7fffffd6, PT ;  /* 0x7fffffd61600780c */ /* 0x000fe20003f06070 */
[C---:B------:R-:W-:Y:S01]  /*2110*/  IMAD.WIDE R22, R25.reuse, 0x2, R6 ;  /* 0x0000000219167825 */ /* 0x040fe200078e0206 */
[----:B------:R-:W-:Y:S02]  /*2120*/  PRMT R236, RZ, 0x7610, R236 ;  /* 0x00007610ffec7816 */ /* 0x000fe400000000ec */
[----:B------:R-:W-:Y:S01]  /*2130*/  PRMT R237, RZ, 0x7610, R237 ;  /* 0x00007610ffed7816 */ /* 0x000fe200000000ed */
[----:B------:R-:W-:Y:S01]  /*2140*/  IMAD.WIDE R24, R25, 0x2, R8 ;  /* 0x0000000219187825 */ /* 0x000fe200078e0208 */
[----:B------:R-:W-:-:S02]  /*2150*/  SHF.R.U32.HI R31, RZ, 0x6, R130 ;  /* 0x00000006ff1f7819 */ /* 0x000fc40000011682 */
[----:B------:R-:W-:Y:S01]  /*2160*/  PRMT R238, RZ, 0x7610, R238 ;  /* 0x00007610ffee7816 */ /* 0x000fe200000000ee */
[----:B------:R-:W-:Y:S01]  /*2170*/  IMAD R29, R4, 0x11, RZ ;  /* 0x00000011041d7824 */ /* 0x000fe200078e02ff */
[----:B------:R-:W-:Y:S01]  /*2180*/  PRMT R239, RZ, 0x7610, R239 ;  /* 0x00007610ffef7816 */ /* 0x000fe200000000ef */
[----:B------:R-:W2:Y:S02]  /*2190*/  @!P6 LDG.E.U16 R236, desc[UR22][R22.64] ;  /* 0x0000001616ece981 */ /* 0x000ea4000c1e1500 */
[----:B------:R-:W-:Y:S02]  /*21a0*/  IMAD.WIDE R26, R29, 0x2, R6 ;  /* 0x000000021d1a7825 */ /* 0x000fe400078e0206 */
[----:B------:R-:W2:Y:S01]  /*21b0*/  @!P6 LDG.E.U16 R237, desc[UR22][R24.64] ;  /* 0x0000001618ede981 */ /* 0x000ea2000c1e1500 */
[----:B------:R-:W-:Y:S01]  /*21c0*/  LOP3.LUT P6, RZ, R31, 0x1, RZ, 0xc0, !PT ;  /* 0x000000011fff7812 */ /* 0x000fe200078cc0ff */
[----:B------:R-:W-:Y:S02]  /*21d0*/  IMAD.WIDE R28, R29, 0x2, R8 ;  /* 0x000000021d1c7825 */ /* 0x000fe400078e0208 */
[----:B------:R-:W2:Y:S02]  /*21e0*/  @P4 LDG.E.U16 R238, desc[UR22][R26.64] ;  /* 0x000000161aee4981 */ /* 0x000ea4000c1e1500 */
[----:B------:R-:W-:-:S02]  /*21f0*/  VIADD R30, R108, 0xfffffffc ;  /* 0xfffffffc6c1e7836 */ /* 0x000fc40000000000 */
[----:B------:R-:W-:Y:S01]  /*2200*/  IMAD R33, R4, 0x19, RZ ;  /* 0x0000001904217824 */ /* 0x000fe200078e02ff */
[----:B------:R-:W2:Y:S01]  /*2210*/  @P4 LDG.E.U16 R239, desc[UR22][R28.64] ;  /* 0x000000161cef4981 */ /* 0x000ea2000c1e1500 */
[----:B------:R-:W-:Y:S02]  /*2220*/  PRMT R240, RZ, 0x7610, R240 ;  /* 0x00007610fff07816 */ /* 0x000fe400000000f0 */
[----:B------:R-:W-:Y:S01]  /*2230*/  ISETP.GE.U32.AND P4, PT, R30, 0x7fffffdd, PT ;  /* 0x7fffffdd1e00780c */ /* 0x000fe20003f86070 */
[C---:B------:R-:W-:Y:S01]  /*2240*/  IMAD.WIDE R30, R33.reuse, 0x2, R6 ;  /* 0x00000002211e7825 */ /* 0x040fe200078e0206 */
[----:B------:R-:W-:Y:S02]  /*2250*/  PRMT R241, RZ, 0x7610, R241 ;  /* 0x00007610fff17816 */ /* 0x000fe400000000f1 */
[----:B------:R-:W-:Y:S01]  /*2260*/  PRMT R242, RZ, 0x7610, R242 ;  /* 0x00007610fff27816 */ /* 0x000fe200000000f2 */
[----:B------:R-:W-:Y:S01]  /*2270*/  IMAD.WIDE R32, R33, 0x2, R8 ;  /* 0x0000000221207825 */ /* 0x000fe200078e0208 */
[----:B------:R-:W-:Y:S01]  /*2280*/  PRMT R243, RZ, 0x7610, R243 ;  /* 0x00007610fff37816 */ /* 0x000fe200000000f3 */
[----:B------:R-:W2:Y:S02]  /*2290*/  @P6 LDG.E.U16 R240, desc[UR22][R30.64] ;  /* 0x000000161ef06981 */ /* 0x000ea4000c1e1500 */
[----:B------:R-:W-:-:S02]  /*22a0*/  IMAD.WIDE R34, R4, 0x2, R6 ;  /* 0x0000000204227825 */ /* 0x000fc400078e0206 */
[----:B------:R-:W2:Y:S02]  /*22b0*/  @P6 LDG.E.U16 R241, desc[UR22][R32.64] ;  /* 0x0000001620f16981 */ /* 0x000ea4000c1e1500 */
[----:B------:R-:W-:Y:S02]  /*22c0*/  IMAD.WIDE R36, R4, 0x2, R8 ;  /* 0x0000000204247825 */ /* 0x000fe400078e0208 */
[----:B------:R-:W2:Y:S02]  /*22d0*/  @!P5 LDG.E.U16 R242, desc[UR22][R34.64] ;  /* 0x0000001622f2d981 */ /* 0x000ea4000c1e1500 */
[C---:B------:R-:W-:Y:S02]  /*22e0*/  VIADD R39, R108.reuse, 0xfffffff4 ;  /* 0xfffffff46c277836 */ /* 0x040fe40000000000 */
[----:B------:R-:W-:Y:S01]  /*22f0*/  VIADD R38, R108, 0xfffffffb ;  /* 0xfffffffb6c267836 */ /* 0x000fe20000000000 */
[----:B------:R-:W2:Y:S01]  /*2300*/  @!P5 LDG.E.U16 R243, desc[UR22][R36.64] ;  /* 0x0000001624f3d981 */ /* 0x000ea2000c1e1500 */
[----:B------:R-:W-:-:S02]  /*2310*/  IMAD.SHL.U32 R41, R4, 0x2, RZ ;  /* 0x0000000204297824 */ /* 0x000fc400078e00ff */
[----:B------:R-:W-:Y:S01]  /*2320*/  IMAD R45, R4, 0xa, RZ ;  /* 0x0000000a042d7824 */ /* 0x000fe200078e02ff */
[----:B------:R-:W-:Y:S02]  /*2330*/  ISETP.GE.U32.AND P6, PT, R39, 0x7fffffd5, PT ;  /* 0x7fffffd52700780c */ /* 0x000fe40003fc6070 */
[----:B------:R-:W-:Y:S01]  /*2340*/  ISETP.GE.U32.AND P5, PT, R38, 0x7fffffdc, PT ;  /* 0x7fffffdc2600780c */ /* 0x000fe20003fa6070 */
[----:B------:R-:W-:Y:S01]  /*2350*/  IMAD.WIDE R38, R41, 0x2, R6 ;  /* 0x0000000229267825 */ /* 0x000fe200078e0206 */
[----:B------:R-:W-:Y:S02]  /*2360*/  PRMT R230, RZ, 0x7610, R230 ;  /* 0x00007610ffe67816 */ /* 0x000fe400000000e6 */
[----:B------:R-:W-:Y:S01]  /*2370*/  PRMT R231, RZ, 0x7610, R231 ;  /* 0x00007610ffe77816 */ /* 0x000fe200000000e7 */
[----:B------:R-:W-:Y:S01]  /*2380*/  IMAD.WIDE R42, R45, 0x2, R6 ;  /* 0x000000022d2a7825 */ /* 0x000fe200078e0206 */
[----:B------:R-:W-:Y:S02]  /*2390*/  PRMT R232, RZ, 0x7610, R232 ;  /* 0x00007610ffe87816 */ /* 0x000fe400000000e8 */
[----:B------:R-:W-:Y:S01]  /*23a0*/  PRMT R233, RZ, 0x7610, R233 ;  /* 0x00007610ffe97816 */ /* 0x000fe200000000e9 */
[----:B------:R-:W-:Y:S01]  /*23b0*/  IMAD.WIDE R40, R41, 0x2, R8 ;  /* 0x0000000229287825 */ /* 0x000fe200078e0208 */
[----:B------:R-:W-:Y:S01]  /*23c0*/  SHF.R.U32.HI R46, RZ, 0xd, R130 ;  /* 0x0000000dff2e7819 */ /* 0x000fe20000011682 */
[----:B------:R-:W2:Y:S02]  /*23d0*/  @!P3 LDG.E.U16 R230, desc[UR22][R38.64] ;  /* 0x0000001626e6b981 */ /* 0x000ea4000c1e1500 */
[----:B------:R-:W-:Y:S01]  /*23e0*/  IMAD.WIDE R44, R45, 0x2, R8 ;  /* 0x000000022d2c7825 */ /* 0x000fe200078e0208 */
[----:B------:R-:W-:Y:S01]  /*23f0*/  SHF.R.U32.HI R47, RZ, 0x5, R130 ;  /* 0x00000005ff2f7819 */ /* 0x000fe20000011682 */
[----:B------:R-:W2:Y:S01]  /*2400*/  @!P3 LDG.E.U16 R231, desc[UR22][R40.64] ;  /* 0x0000001628e7b981 */ /* 0x000ea2000c1e1500 */
[----:B------:R-:W-:-:S03]  /*2410*/  LOP3.LUT P3, RZ, R46, 0x1, RZ, 0xc0, !PT ;  /* 0x000000012eff7812 */ /* 0x000fc6000786c0ff */
[----:B------:R-:W2:Y:S04]  /*2420*/  @!P0 LDG.E.U16 R232, desc[UR22][R42.64] ;  /* 0x000000162ae88981 */ /* 0x000ea8000c1e1500 */
[----:B------:R-:W2:Y:S01]  /*2430*/  @!P0 LDG.E.U16 R233, desc[UR22][R44.64] ;  /* 0x000000162ce98981 */ /* 0x000ea2000c1e1500 */
[----:B------:R-:W-:Y:S01]  /*2440*/  LOP3.LUT P0, RZ, R47, 0x1, RZ, 0xc0, !PT ;  /* 0x000000012fff7812 */ /* 0x000fe2000780c0ff */
[C---:B------:R-:W-:Y:S02]  /*2450*/  IMAD R49, R4.reuse, 0x12, RZ ;  /* 0x0000001204317824 */ /* 0x040fe400078e02ff */
        /* <DEDUP_REMOVED lines=8> */
[--C-:B------:R-:W-:Y:S02]  /*24e0*/  IMAD.WIDE R48, R49, 0x2, R8.reuse ;  /* 0x0000000231307825 */ /* 0x100fe400078e0208 */
[----:B------:R-:W2:Y:S02]  /*24f0*/  @P0 LDG.E.U16 R169, desc[UR22][R50.64] ;  /* 0x0000001632a90981 */ /* 0x000ea4000c1e1500 */
[----:B------:R-:W-:Y:S02]  /*2500*/  IMAD.WIDE R52, R53, 0x2, R8 ;  /* 0x0000000235347825 */ /* 0x000fe400078e0208 */
[----:B------:R-:W2:Y:S02]  /*2510*/  @P3 LDG.E.U16 R235, desc[UR22][R48.64] ;  /* 0x0000001630eb3981 */ /* 0x000ea4000c1e1500 */
[----:B------:R-:W-:-:S02]  /*2520*/  VIADD R54, R108, 0xfffffff3 ;  /* 0xfffffff36c367836 */ /* 0x000fc40000000000 */
[----:B------:R-:W-:Y:S01]  /*2530*/  VIADD R55, R108, 0xfffffffa ;  /* 0xfffffffa6c377836 */ /* 0x000fe20000000000 */
[----:B------:R-:W3:Y:S01]  /*2540*/  @P0 LDG.E.U16 R171, desc[UR22][R52.64] ;  /* 0x0000001634ab0981 */ /* 0x000ee2000c1e1500 */
[C---:B------:R-:W-:Y:S02]  /*2550*/  IMAD R57, R4.reuse, 0x3, RZ ;  /* 0x0000000304397824 */ /* 0x040fe400078e02ff */
[----:B------:R-:W-:Y:S01]  /*2560*/  IMAD R61, R4, 0xb, RZ ;  /* 0x0000000b043d7824 */ /* 0x000fe200078e02ff */
[----:B------:R-:W-:Y:S02]  /*2570*/  ISETP.GE.U32.AND P3, PT, R54, 0x7fffffd4, PT ;  /* 0x7fffffd43600780c */ /* 0x000fe40003f66070 */
[----:B------:R-:W-:Y:S01]  /*2580*/  ISETP.GE.U32.AND P0, PT, R55, 0x7fffffdb, PT ;  /* 0x7fffffdb3700780c */ /* 0x000fe20003f06070 */
[----:B------:R-:W-:Y:S01]  /*2590*/  IMAD.WIDE R54, R57, 0x2, R6 ;  /* 0x0000000239367825 */ /* 0x000fe200078e0206 */
[----:B------:R-:W-:Y:S02]  /*25a0*/  PRMT R172, RZ, 0x7610, R172 ;  /* 0x00007610ffac7816 */ /* 0x000fe400000000ac */
[----:B------:R-:W-:Y:S01]  /*25b0*/  PRMT R173, RZ, 0x7610, R173 ;  /* 0x00007610ffad7816 */ /* 0x000fe200000000ad */
[----:B------:R-:W-:Y:S01]  /*25c0*/  IMAD.WIDE R58, R61, 0x2, R6 ;  /* 0x000000023d3a7825 */ /* 0x000fe200078e0206 */
[----:B------:R-:W-:-:S02]  /*25d0*/  PRMT R174, RZ, 0x7610, R174 ;  /* 0x00007610ffae7816 */ /* 0x000fc400000000ae */
[----:B------:R-:W-:Y:S01]  /*25e0*/  PRMT R175, RZ, 0x7610, R175 ;  /* 0x00007610ffaf7816 */ /* 0x000fe200000000af */
[----:B------:R-:W-:Y:S01]  /*25f0*/  IMAD.WIDE R56, R57, 0x2, R8 ;  /* 0x0000000239387825 */ /* 0x000fe200078e0208 */
[----:B------:R-:W-:Y:S01]  /*2600*/  SHF.R.U32.HI R62, RZ, 0xc, R130 ;  /* 0x0000000cff3e7819 */ /* 0x000fe20000011682 */
[----:B------:R-:W5:Y:S02]  /*2610*/  @!P4 LDG.E.U16 R172, desc[UR22][R54.64] ;  /* 0x0000001636acc981 */ /* 0x000f64000c1e1500 */
[----:B------:R-:W-:Y:S01]  /*2620*/  IMAD.WIDE R60, R61, 0x2, R8 ;  /* 0x000000023d3c7825 */ /* 0x000fe200078e0208 */
[----:B------:R-:W-:Y:S01]  /*2630*/  SHF.R.U32.HI R63, RZ, 0x4, R130 ;  /* 0x00000004ff3f7819 */ /* 0x000fe20000011682 */
[----:B------:R-:W5:Y:S01]  /*2640*/  @!P4 LDG.E.U16 R173, desc[UR22][R56.64] ;  /* 0x0000001638adc981 */ /* 0x000f62000c1e1500 */
[----:B------:R-:W-:-:S03]  /*2650*/  LOP3.LUT P4, RZ, R62, 0x1, RZ, 0xc0, !PT ;  /* 0x000000013eff7812 */ /* 0x000fc6000788c0ff */
[----:B------:R-:W5:Y:S04]  /*2660*/  @!P6 LDG.E.U16 R174, desc[UR22][R58.64] ;  /* 0x000000163aaee981 */ /* 0x000f68000c1e1500 */
[----:B------:R-:W5:Y:S01]  /*2670*/  @!P6 LDG.E.U16 R175, desc[UR22][R60.64] ;  /* 0x000000163cafe981 */ /* 0x000f62000c1e1500 */
        /* <DEDUP_REMOVED lines=9> */
[----:B------:R-:W5:Y:S02]  /*2710*/  @P4 LDG.E.U16 R176, desc[UR22][R62.64] ;  /* 0x000000163eb04981 */ /* 0x000f64000c1e1500 */
[--C-:B------:R-:W-:Y:S02]  /*2720*/  IMAD.WIDE R64, R65, 0x2, R8.reuse ;  /* 0x0000000241407825 */ /* 0x100fe400078e0208 */
[----:B------:R-:W5:Y:S02]  /*2730*/  @P6 LDG.E.U16 R178, desc[UR22][R66.64] ;  /* 0x0000001642b26981 */ /* 0x000f64000c1e1500 */
[----:B------:R-:W-:Y:S02]  /*2740*/  IMAD.WIDE R70, R71, 0x2, R8 ;  /* 0x0000000247467825 */ /* 0x000fe400078e0208 */
[----:B------:R-:W5:Y:S02]  /*2750*/  @P4 LDG.E.U16 R177, desc[UR22][R64.64] ;  /* 0x0000001640b14981 */ /* 0x000f64000c1e1500 */
[----:B------:R-:W-:-:S02]  /*2760*/  VIADD R72, R108, 0xfffffff2 ;  /* 0xfffffff26c487836 */ /* 0x000fc40000000000 */
[----:B------:R-:W-:Y:S01]  /*2770*/  VIADD R73, R108, 0xfffffff9 ;  /* 0xfffffff96c497836 */ /* 0x000fe20000000000 */
[----:B------:R-:W5:Y:S01]  /*2780*/  @P6 LDG.E.U16 R179, desc[UR22][R70.64] ;  /* 0x0000001646b36981 */ /* 0x000f62000c1e1500 */
[C---:B------:R-:W-:Y:S02]  /*2790*/  IMAD.SHL.U32 R75, R4.reuse, 0x4, RZ ;  /* 0x00000004044b7824 */ /* 0x040fe400078e00ff */
        /* <DEDUP_REMOVED lines=28> */
[----:B------:R-:W5:Y:S01]  /*2960*/  @P5 LDG.E.U16 R184, desc[UR22][R80.64] ;  /* 0x0000001650b85981 */ /* 0x000f62000c1e1500 */
[----:B------:R-:W-:Y:S01]  /*2970*/  PRMT R191, RZ, 0x7610, R191 ;  /* 0x00007610ffbf7816 */ /* 0x000fe200000000bf */
[----:B------:R-:W-:Y:S01]  /*2980*/  IMAD.WIDE R92, R95, 0x2, R6 ;  /* 0x000000025f5c7825 */ /* 0x000fe200078e0206 */
[----:B------:R-:W-:Y:S01]  /*2990*/  PRMT R192, RZ, 0x7610, R192 ;  /* 0x00007610ffc07816 */ /* 0x000fe200000000c0 */
[----:B------:R-:W5:Y:S02]  /*29a0*/  @P3 LDG.E.U16 R186, desc[UR22][R84.64] ;  /* 0x0000001654ba3981 */ /* 0x000f64000c1e1500 */
[----:B------:R-:W-:Y:S01]  /*29b0*/  IMAD.WIDE R82, R83, 0x2, R8 ;  /* 0x0000000253527825 */ /* 0x000fe200078e0208 */
[----:B------:R-:W-:Y:S01]  /*29c0*/  SHF.R.U32.HI R97, RZ, 0x2, R130 ;  /* 0x00000002ff617819 */ /* 0x000fe20000011682 */
[----:B------:R-:W5:Y:S02]  /*29d0*/  @!P4 LDG.E.U16 R191, desc[UR22][R92.64] ;  /* 0x000000165cbfc981 */ /* 0x000f64000c1e1500 */
[----:B------:R-:W-:-:S02]  /*29e0*/  IMAD.WIDE R86, R87, 0x2, R8 ;  /* 0x0000000257567825 */ /* 0x000fc400078e0208 */
[----:B------:R-:W5:Y:S02]  /*29f0*/  @P5 LDG.E.U16 R185, desc[UR22][R82.64] ;  /* 0x0000001652b95981 */ /* 0x000f64000c1e1500 */
[----:B------:R-:W-:Y:S02]  /*2a00*/  IMAD.WIDE R94, R95, 0x2, R8 ;  /* 0x000000025f5e7825 */ /* 0x000fe400078e0208 */
[----:B------:R-:W5:Y:S02]  /*2a10*/  @P3 LDG.E.U16 R187, desc[UR22][R86.64] ;  /* 0x0000001656bb3981 */ /* 0x000f64000c1e1500 */
[C---:B------:R-:W-:Y:S02]  /*2a20*/  VIADD R88, R108.reuse, 0xfffffff1 ;  /* 0xfffffff16c587836 */ /* 0x040fe40000000000 */
[----:B------:R-:W-:Y:S01]  /*2a30*/  VIADD R89, R108, 0xfffffff8 ;  /* 0xfffffff86c597836 */ /* 0x000fe20000000000 */
[----:B------:R-:W5:Y:S01]  /*2a40*/  @!P4 LDG.E.U16 R192, desc[UR22][R94.64] ;  /* 0x000000165ec0c981 */ /* 0x000f62000c1e1500 */
[----:B------:R-:W-:Y:S01]  /*2a50*/  IMAD R91, R4, 0x5, RZ ;  /* 0x00000005045b7824 */ /* 0x000fe200078e02ff */
[----:B------:R-:W-:-:S02]  /*2a60*/  ISETP.GE.U32.AND P5, PT, R88, 0x7fffffd2, PT ;  /* 0x7fffffd25800780c */ /* 0x000fc40003fa6070 */
[----:B------:R-:W-:Y:S01]  /*2a70*/  ISETP.GE.U32.AND P3, PT, R89, 0x7fffffd9, PT ;  /* 0x7fffffd95900780c */ /* 0x000fe20003f66070 */
[----:B------:R-:W-:Y:S01]  /*2a80*/  IMAD.WIDE R88, R91, 0x2, R6 ;  /* 0x000000025b587825 */ /* 0x000fe200078e0206 */
[----:B------:R-:W-:Y:S02]  /*2a90*/  LOP3.LUT P4, RZ, R97, 0x1, RZ, 0xc0, !PT ;  /* 0x0000000161ff7812 */ /* 0x000fe4000788c0ff */
[----:B------:R-:W-:Y:S01]  /*2aa0*/  PRMT R188, RZ, 0x7610, R188 ;  /* 0x00007610ffbc7816 */ /* 0x000fe200000000bc */
[----:B------:R-:W-:Y:S01]  /*2ab0*/  IMAD.WIDE R90, R91, 0x2, R8 ;  /* 0x000000025b5a7825 */ /* 0x000fe200078e0208 */
[----:B------:R-:W-:Y:S02]  /*2ac0*/  PRMT R190, RZ, 0x7610, R190 ;  /* 0x00007610ffbe7816 */ /* 0x000fe400000000be */
[----:B------:R-:W-:Y:S01]  /*2ad0*/  SHF.R.U32.HI R96, RZ, 0xa, R130 ;  /* 0x0000000aff607819 */ /* 0x000fe20000011682 */
[C---:B------:R-:W-:Y:S01]  /*2ae0*/  IMAD R103, R4.reuse, 0x1d, RZ ;  /* 0x0000001d04677824 */ /* 0x040fe200078e02ff */
[----:B------:R-:W5:Y:S01]  /*2af0*/  @!P0 LDG.E.U16 R188, desc[UR22][R88.64] ;  /* 0x0000001658bc8981 */ /* 0x000f62000c1e1500 */
[----:B------:R-:W-:Y:S01]  /*2b00*/  PRMT R195, RZ, 0x7610, R195 ;  /* 0x00007610ffc37816 */ /* 0x000fe200000000c3 */
[----:B------:R-:W-:Y:S01]  /*2b10*/  IMAD R107, R4, 0x6, RZ ;  /* 0x00000006046b7824 */ /* 0x000fe200078e02ff */
[----:B------:R-:W-:Y:S01]  /*2b20*/  PRMT R196, RZ, 0x7610, R196 ;  /* 0x00007610ffc47816 */ /* 0x000fe200000000c4 */
[----:B------:R-:W5:Y:S01]  /*2b30*/  @!P0 LDG.E.U16 R190, desc[UR22][R90.64] ;  /* 0x000000165abe8981 */ /* 0x000f62000c1e1500 */
[----:B------:R-:W-:Y:S01]  /*2b40*/  IMAD.WIDE R100, R103, 0x2, R6 ;  /* 0x0000000267647825 */ /* 0x000fe200078e0206 */
[----:B------:R-:W-:-:S03]  /*2b50*/  LOP3.LUT P0, RZ, R96, 0x1, RZ, 0xc0, !PT ;  /* 0x0000000160ff7812 */ /* 0x000fc6000780c0ff */
[----:B------:R-:W-:Y:S01]  /*2b60*/  IMAD.WIDE R102, R103, 0x2, R8 ;  /* 0x0000000267667825 */ /* 0x000fe200078e0208 */
[----:B------:R-:W-:Y:S01]  /*2b70*/  PRMT R197, RZ, 0x7610, R197 ;  /* 0x00007610ffc57816 */ /* 0x000fe200000000c5 */
[----:B------:R-:W5:Y:S02]  /*2b80*/  @P4 LDG.E.U16 R195, desc[UR22][R100.64] ;  /* 0x0000001664c34981 */ /* 0x000f64000c1e1500 */
[----:B------:R-:W-:Y:S01]  /*2b90*/  VIADD R109, R108, 0xfffffff0 ;  /* 0xfffffff06c6d7836 */ /* 0x000fe20000000000 */
[----:B------:R-:W-:Y:S01]  /*2ba0*/  PRMT R198, RZ, 0x7610, R198 ;  /* 0x00007610ffc67816 */ /* 0x000fe200000000c6 */
[----:B------:R-:W-:Y:S01]  /*2bb0*/  IMAD R99, R4, 0x15, RZ ;  /* 0x0000001504637824 */ /* 0x000fe200078e02ff */
[----:B------:R-:W5:Y:S01]  /*2bc0*/  @P4 LDG.E.U16 R196, desc[UR22][R102.64] ;  /* 0x0000001666c44981 */ /* 0x000f62000c1e1500 */
[----:B------:R-:W-:Y:S01]  /*2bd0*/  IMAD.WIDE R104, R107, 0x2, R6 ;  /* 0x000000026b687825 */ /* 0x000fe200078e0206 */
[----:B------:R-:W-:-:S03]  /*2be0*/  ISETP.GE.U32.AND P4, PT, R109, 0x7fffffd1, PT ;  /* 0x7fffffd16d00780c */ /* 0x000fc60003f86070 */
[----:B------:R-:W-:Y:S01]  /*2bf0*/  IMAD.WIDE R106, R107, 0x2, R8 ;  /* 0x000000026b6a7825 */ /* 0x000fe200078e0208 */
[----:B------:R-:W-:Y:S01]  /*2c00*/  PRMT R193, RZ, 0x7610, R193 ;  /* 0x00007610ffc17816 */ /* 0x000fe200000000c1 */
[----:B------:R-:W5:Y:S01]  /*2c10*/  @!P6 LDG.E.U16 R197, desc[UR22][R104.64] ;  /* 0x0000001668c5e981 */ /* 0x000f62000c1e1500 */
[----:B------:R-:W-:Y:S01]  /*2c20*/  PRMT R194, RZ, 0x7610, R194 ;  /* 0x00007610ffc27816 */ /* 0x000fe200000000c2 */
[C---:B------:R-:W-:Y:S01]  /*2c30*/  IMAD.WIDE R96, R99.reuse, 0x2, R6 ;  /* 0x0000000263607825 */ /* 0x040fe200078e0206 */
[----:B------:R-:W-:Y:S01]  /*2c40*/  SHF.R.U32.HI R109, RZ, 0x9, R130 ;  /* 0x00000009ff6d7819 */ /* 0x000fe20000011682 */
[----:B------:R-:W5:Y:S02]  /*2c50*/  @!P6 LDG.E.U16 R198, desc[UR22][R106.64] ;  /* 0x000000166ac6e981 */ /* 0x000f64000c1e1500 */
[----:B------:R-:W-:Y:S01]  /*2c60*/  IMAD.WIDE R98, R99, 0x2, R8 ;  /* 0x0000000263627825 */ /* 0x000fe200078e0208 */
[----:B------:R-:W-:Y:S01]  /*2c70*/  LOP3.LUT P6, RZ, R109, 0x1, RZ, 0xc0, !PT ;  /* 0x000000016dff7812 */ /* 0x000fe200078cc0ff */
[----:B------:R-:W5:Y:S02]  /*2c80*/  @P0 LDG.E.U16 R193, desc[UR22][R96.64] ;  /* 0x0000001660c10981 */ /* 0x000f64000c1e1500 */
[----:B------:R-:W-:Y:S01]  /*2c90*/  VIADD R168, R108, 0x1f ;  /* 0x0000001f6ca87836 */ /* 0x000fe20000000000 */
[----:B------:R-:W-:Y:S01]  /*2ca0*/  LOP3.LUT R170, R68, 0x1f, RZ, 0xc0, !PT ;  /* 0x0000001f44aa7812 */ /* 0x000fe200078ec0ff */
[----:B------:R-:W5:Y:S01]  /*2cb0*/  @P0 LDG.E.U16 R194, desc[UR22][R98.64] ;  /* 0x0000001662c20981 */ /* 0x000f62000c1e1500 */
[----:B------:R-:W-:-:S02]  /*2cc0*/  IMAD R115, R4, 0x16, RZ ;  /* 0x0000001604737824 */ /* 0x000fc400078e02ff */
[----:B------:R-:W-:Y:S01]  /*2cd0*/  ISETP.GT.AND P0, PT, R168, 0x1f, PT ;  /* 0x0000001fa800780c */ /* 0x000fe20003f04270 */
[----:B------:R-:W-:Y:S01]  /*2ce0*/  IMAD R111, R4, 0xe, RZ ;  /* 0x0000000e046f7824 */ /* 0x000fe200078e02ff */
[----:B------:R-:W-:Y:S01]  /*2cf0*/  PRMT R202, RZ, 0x7610, R202 ;  /* 0x00007610ffca7816 */ /* 0x000fe200000000ca */
[----:B------:R-:W-:Y:S01]  /*2d00*/  IMAD.WIDE R112, R115, 0x2, R6 ;  /* 0x0000000273707825 */ /* 0x000fe200078e0206 */
[----:B------:R-:W-:Y:S02]  /*2d10*/  ISETP.LT.AND P0, PT, R170, R108, P0 ;  /* 0x0000006caa00720c */ /* 0x000fe40000701270 */
[----:B------:R-:W-:Y:S01]  /*2d20*/  PRMT R203, RZ, 0x7610, R203 ;  /* 0x00007610ffcb7816 */ /* 0x000fe200000000cb */
[----:B------:R-:W-:Y:S01]  /*2d30*/  IMAD.WIDE R108, R111, 0x2, R6 ;  /* 0x000000026f6c7825 */ /* 0x000fe200078e0206 */
[----:B------:R-:W-:Y:S01]  /*2d40*/  PRMT R200, RZ, 0x7610, R200 ;  /* 0x00007610ffc87816 */ /* 0x000fe200000000c8 */
[----:B------:R-:W5:Y:S01]  /*2d50*/  @P6 LDG.E.U16 R202, desc[UR22][R112.64] ;  /* 0x0000001670ca6981 */ /* 0x000f62000c1e1500 */
[----:B------:R-:W-:Y:S01]  /*2d60*/  PRMT R201, RZ, 0x7610, R201 ;  /* 0x00007610ffc97816 */ /* 0x000fe200000000c9 */
[----:B------:R-:W-:Y:S01]  /*2d70*/  IMAD.WIDE R114, R115, 0x2, R8 ;  /* 0x0000000273727825 */ /* 0x000fe200078e0208 */
[----:B------:R-:W-:-:S02]  /*2d80*/  SHF.R.U32.HI R132, RZ, 0x1, R130 ;  /* 0x00000001ff847819 */ /* 0x000fc40000011682 */
[----:B------:R-:W5:Y:S01]  /*2d90*/  @!P5 LDG.E.U16 R200, desc[UR22][R108.64] ;  /* 0x000000166cc8d981 */ /* 0x000f62000c1e1500 */
[----:B------:R-:W-:-:S03]  /*2da0*/  IMAD.WIDE R110, R111, 0x2, R8 ;  /* 0x000000026f6e7825 */ /* 0x000fc600078e0208 */
[----:B------:R-:W5:Y:S01]  /*2db0*/  @P6 LDG.E.U16 R203, desc[UR22][R114.64] ;  /* 0x0000001672cb6981 */ /* 0x000f62000c1e1500 */
[----:B------:R-:W-:Y:S02]  /*2dc0*/  IMAD R128, R170, R5, RZ ;  /* 0x00000005aa807224 */ /* 0x000fe400078e02ff */
[----:B------:R-:W-:Y:S01]  /*2dd0*/  IMAD.SHL.U32 R129, R68, 0x2, RZ ;  /* 0x0000000244817824 */ /* 0x000fe200078e00ff */
[----:B------:R-:W5:Y:S01]  /*2de0*/  @!P5 LDG.E.U16 R201, desc[UR22][R110.64] ;  /* 0x000000166ec9d981 */ /* 0x000f62000c1e1500 */
[----:B------:R-:W-:Y:S02]  /*2df0*/  LOP3.LUT P6, RZ, R132, 0x1, RZ, 0xc0, !PT ;  /* 0x0000000184ff7812 */ /* 0x000fe400078cc0ff */
[----:B------:R-:W-:Y:S02]  /*2e00*/  LEA R155, P5, R128, UR18, 0x1 ;  /* 0x00000012809b7c11 */ /* 0x000fe4000f8a08ff */
[----:B------:R-:W-:Y:S01]  /*2e10*/  LOP3.LUT R199, R129, 0x7e, RZ, 0xc0, !PT ;  /* 0x0000007e81c77812 */ /* 0x000fe200078ec0ff */
[----:B------:R-:W-:Y:S01]  /*2e20*/  IMAD R129, R4, 0x1e, RZ ;  /* 0x0000001e04817824 */ /* 0x000fe200078e02ff */
[----:B------:R-:W-:Y:S01]  /*2e30*/  LEA.HI.X.SX32 R157, R128, UR19, 0x1, P5 ;  /* 0x00000013809d7c11 */ /* 0x000fe2000a8f0eff */
[----:B0-----:R-:W-:Y:S01]  /*2e40*/  IMAD R128, R116, UR6, RZ ;  /* 0x0000000674807c24 */ /* 0x001fe2000f8e02ff */
[----:B------:R-:W-:Y:S01]  /*2e50*/  SHF.R.U32.HI R153, RZ, 0x8, R130 ;  /* 0x00000008ff997819 */ /* 0x000fe20000011682 */
[----:B------:R-:W-:Y:S01]  /*2e60*/  IMAD R130, R117, UR6, RZ ;  /* 0x0000000675827c24 */ /* 0x000fe2000f8e02ff */
[----:B------:R-:W-:Y:S01]  /*2e70*/  PRMT R204, RZ, 0x7610, R204 ;  /* 0x00007610ffcc7816 */ /* 0x000fe200000000cc */
[----:B------:R-:W-:Y:S01]  /*2e80*/  IMAD R132, R119, UR6, RZ ;  /* 0x0000000677847c24 */ /* 0x000fe2000f8e02ff */
[----:B------:R-:W-:Y:S01]  /*2e90*/  PRMT R205, RZ, 0x7610, R205 ;  /* 0x00007610ffcd7816 */ /* 0x000fe200000000cd */
[----:B------:R-:W-:-:S02]  /*2ea0*/  IMAD R133, R118, UR6, RZ ;  /* 0x0000000676857c24 */ /* 0x000fc4000f8e02ff */
[----:B------:R-:W-:-:S04]  /*2eb0*/  IMAD.WIDE R116, R129, 0x2, R6 ;  /* 0x0000000281747825 */ /* 0x000fc800078e0206 */
[----:B------:R-:W-:Y:S01]  /*2ec0*/  IMAD.WIDE R118, R129, 0x2, R8 ;  /* 0x0000000281767825 */ /* 0x000fe200078e0208 */
[----:B------:R-:W5:Y:S03]  /*2ed0*/  @P6 LDG.E.U16 R204, desc[UR22][R116.64] ;  /* 0x0000001674cc6981 */ /* 0x000f66000c1e1500 */
[----:B------:R-:W-:Y:S01]  /*2ee0*/  IMAD R137, R120, UR6, RZ ;  /* 0x0000000678897c24 */ /* 0x000fe2000f8e02ff */
[-C--:B------:R-:W-:Y:S01]  /*2ef0*/  LEA R120, P5, R128, R155.reuse, 0x1 ;  /* 0x0000009b80787211 */ /* 0x080fe200078a08ff */
[----:B------:R-:W5:Y:S01]  /*2f00*/  @P6 LDG.E.U16 R205, desc[UR22][R118.64] ;  /* 0x0000001676cd6981 */ /* 0x000f62000c1e1500 */
[----:B------:R-:W-:Y:S01]  /*2f10*/  IMAD R141, R122, UR6, RZ ;  /* 0x000000067a8d7c24 */ /* 0x000fe2000f8e02ff */
[----:B------:R-:W-:Y:S01]  /*2f20*/  LEA R122, P6, R130, R155, 0x1 ;  /* 0x0000009b827a7211 */ /* 0x000fe200078c08ff */
[----:B------:R-:W-:Y:S01]  /*2f30*/  IMAD R140, R121, UR6, RZ ;  /* 0x00000006798c7c24 */ /* 0x000fe2000f8e02ff */
[----:B------:R-:W-:Y:S01]  /*2f40*/  LEA.HI.X.SX32 R121, R128, R157, 0x1, P5 ;  /* 0x0000009d80797211 */ /* 0x000fe200028f0eff */
[----:B------:R-:W-:Y:S01]  /*2f50*/  IMAD R138, R124, UR6, RZ ;  /* 0x000000067c8a7c24 */ /* 0x000fe2000f8e02ff */
[----:B------:R-:W-:Y:S01]  /*2f60*/  LEA R124, P5, R132, R155, 0x1 ;  /* 0x0000009b847c7211 */ /* 0x000fe200078a08ff */
[----:B------:R-:W-:-:S02]  /*2f70*/  IMAD R134, R126, UR6, RZ ;  /* 0x000000067e867c24 */ /* 0x000fc4000f8e02ff */
[----:B------:R-:W-:Y:S01]  /*2f80*/  IMAD R144, R123, UR6, RZ ;  /* 0x000000067b907c24 */ /* 0x000fe2000f8e02ff */
[----:B------:R-:W-:Y:S01]  /*2f90*/  LEA.HI.X.SX32 R123, R130, R157, 0x1, P6 ;  /* 0x0000009d827b7211 */ /* 0x000fe200030f0eff */
[----:B------:R-:W-:Y:S01]  /*2fa0*/  IMAD R136, R125, UR6, RZ ;  /* 0x000000067d887c24 */ /* 0x000fe2000f8e02ff */
[----:B------:R-:W-:Y:S02]  /*2fb0*/  LEA R126, P6, R133, R155, 0x1 ;  /* 0x0000009b857e7211 */ /* 0x000fe400078c08ff */
[----:B------:R-:W-:Y:S01]  /*2fc0*/  LEA.HI.X.SX32 R125, R132, R157, 0x1, P5 ;  /* 0x0000009d847d7211 */ /* 0x000fe200028f0eff */
[----:B------:R-:W-:Y:S01]  /*2fd0*/  IMAD R147, R127, UR6, RZ ;  /* 0x000000067f937c24 */ /* 0x000fe2000f8e02ff */
[----:B------:R-:W-:Y:S02]  /*2fe0*/  LEA R128, P5, R134, R155, 0x1 ;  /* 0x0000009b86807211 */ /* 0x000fe400078a08ff */
[----:B------:R-:W-:Y:S02]  /*2ff0*/  LEA.HI.X.SX32 R127, R133, R157, 0x1, P6 ;  /* 0x0000009d857f7211 */ /* 0x000fe400030f0eff */
[----:B------:R-:W-:-:S02]  /*3000*/  LEA R130, P6, R136, R155, 0x1 ;  /* 0x0000009b88827211 */ /* 0x000fc400078c08ff */
[----:B------:R-:W-:Y:S01]  /*3010*/  LEA.HI.X.SX32 R129, R134, R157, 0x1, P5 ;  /* 0x0000009d86817211 */ /* 0x000fe200028f0eff */
[----:B------:R-:W-:Y:S01]  /*3020*/  IMAD R149, R131, UR6, RZ ;  /* 0x0000000683957c24 */ /* 0x000fe2000f8e02ff */
[C---:B------:R-:W-:Y:S02]  /*3030*/  LEA R132, P5, R137.reuse, R155, 0x1 ;  /* 0x0000009b89847211 */ /* 0x040fe400078a08ff */
[----:B------:R-:W-:Y:S02]  /*3040*/  LEA.HI.X.SX32 R131, R136, R157, 0x1, P6 ;  /* 0x0000009d88837211 */ /* 0x000fe400030f0eff */
[----:B------:R-:W-:Y:S02]  /*3050*/  LEA R134, P6, R138, R155, 0x1 ;  /* 0x0000009b8a867211 */ /* 0x000fe400078c08ff */
[----:B------:R-:W-:Y:S01]  /*3060*/  LEA.HI.X.SX32 R133, R137, R157, 0x1, P5 ;  /* 0x0000009d89857211 */ /* 0x000fe200028f0eff */
[----:B------:R-:W-:Y:S01]  /*3070*/  IMAD R145, R135, UR6, RZ ;  /* 0x0000000687917c24 */ /* 0x000fe2000f8e02ff */
[----:B------:R-:W-:-:S02]  /*3080*/  LEA R136, P5, R140, R155, 0x1 ;  /* 0x0000009b8c887211 */ /* 0x000fc400078a08ff */
[----:B------:R-:W-:Y:S02]  /*3090*/  LEA.HI.X.SX32 R135, R138, R157, 0x1, P6 ;  /* 0x0000009d8a877211 */ /* 0x000fe400030f0eff */
        /* <DEDUP_REMOVED lines=8> */
[----:B------:R-:W-:Y:S01]  /*3120*/  LEA R144, P5, R147, R155, 0x1 ;  /* 0x0000009b93907211 */ /* 0x000fe200078a08ff */
[----:B------:R-:W-:-:S04]  /*3130*/  @!UP1 UIADD3 UR4, UPT, UPT, -UR5, 0x100000, URZ ;  /* 0x0010000005049890 */ /* 0x000fc8000fffe1ff */
[----:B------:R-:W-:Y:S02]  /*3140*/  @!UP1 USHF.L.U32 UR5, UR4, 0xb, URZ ;  /* 0x0000000b04059899 */ /* 0x000fe400080006ff */
[----:B------:R-:W-:Y:S01]  /*3150*/  @!UP1 USHF.L.U32 UR4, UR4, 0x1, URZ ;  /* 0x0000000104049899 */ /* 0x000fe200080006ff */
[----:B------:R-:W-:Y:S02]  /*3160*/  LEA.HI.X.SX32 R143, R145, R157, 0x1, P6 ;  /* 0x0000009d918f7211 */ /* 0x000fe400030f0eff */
[----:B------:R-:W-:Y:S02]  /*3170*/  LEA R146, P6, R149, R155, 0x1 ;  /* 0x0000009b95927211 */ /* 0x000fe400078c08ff */
[----:B------:R-:W-:Y:S02]  /*3180*/  LOP3.LUT R244, R68, 0xc0, RZ, 0xc0, !PT ;  /* 0x000000c044f47812 */ /* 0x000fe400078ec0ff */
[----:B------:R-:W-:Y:S02]  /*3190*/  LEA.HI.X.SX32 R145, R147, R157, 0x1, P5 ;  /* 0x0000009d93917211 */ /* 0x000fe400028f0eff */
[----:B------:R-:W-:Y:S01]  /*31a0*/  LEA R148, P5, R150, R155, 0x1 ;  /* 0x0000009b96947211 */ /* 0x000fe200078a08ff */
[----:B------:R-:W-:Y:S01]  /*31b0*/  VOTEU.ALL UP1, P2 ;  /* 0x0000000000ff7886 */ /* 0x000fe20001020000 */
[----:B------:R-:W-:Y:S01]  /*31c0*/  LEA.HI.X.SX32 R147, R149, R157, 0x1, P6 ;  /* 0x0000009d95937211 */ /* 0x000fe200030f0eff */
[----:B------:R-:W-:Y:S01]  /*31d0*/  IMAD R199, R244, 0x40, R199 ;  /* 0x00000040f4c77824 */ /* 0x000fe200078e02c7 */
[----:B------:R-:W-:-:S02]  /*31e0*/  LOP3.LUT P6, RZ, R153, 0x1, RZ, 0xc0, !PT ;  /* 0x0000000199ff7812 */ /* 0x000fc400078cc0ff */
[----:B------:R-:W-:Y:S01]  /*31f0*/  LEA.HI.X.SX32 R149, R150, R157, 0x1, P5 ;  /* 0x0000009d96957211 */ /* 0x000fe200028f0eff */
[C---:B------:R-:W-:Y:S01]  /*3200*/  IMAD R161, R4.reuse, 0x7, RZ ;  /* 0x0000000704a17824 */ /* 0x040fe200078e02ff */
[C---:B------:R-:W-:Y:S01]  /*3210*/  LEA R150, P5, R151.reuse, R155, 0x1 ;  /* 0x0000009b97967211 */ /* 0x040fe200078a08ff */
[C---:B------:R-:W-:Y:S01]  /*3220*/  IMAD R163, R4.reuse, 0xf, RZ ;  /* 0x0000000f04a37824 */ /* 0x040fe200078e02ff */
[----:B------:R0:W1:Y:S01]  /*3230*/  @!UP1 SYNCS.EXCH.64 URZ, [UR9+0x14008], UR4 ;  /* 0x0140080409ff95b2 */ /* 0x0000620008000100 */
[C---:B------:R-:W-:Y:S02]  /*3240*/  IMAD R165, R4.reuse, 0x17, RZ ;  /* 0x0000001704a57824 */ /* 0x040fe400078e02ff */
[----:B------:R-:W-:Y:S01]  /*3250*/  IMAD R167, R4, 0x1f, RZ ;  /* 0x0000001f04a77824 */ /* 0x000fe200078e02ff */
[----:B--2---:R2:W-:Y:S01]  /*3260*/  STS.U16 [R199+UR9], R152 ;  /* 0x00000098c7007988 */ /* 0x0045e20008000409 */
[----:B------:R-:W-:Y:S02]  /*3270*/  LEA.HI.X.SX32 R151, R151, R157, 0x1, P5 ;  /* 0x0000009d97977211 */ /* 0x000fe400028f0eff */
[----:B------:R-:W-:Y:S01]  /*3280*/  PRMT R206, RZ, 0x7610, R206 ;  /* 0x00007610ffce7816 */ /* 0x000fe200000000ce */
[----:B---3--:R3:W-:Y:S01]  /*3290*/  STS.U16 [R199+UR9+0x4000], R156 ;  /* 0x0040009cc7007988 */ /* 0x0087e20008000409 */
[----:B------:R-:W-:Y:S01]  /*32a0*/  PRMT R207, RZ, 0x7610, R207 ;  /* 0x00007610ffcf7816 */ /* 0x000fe200000000cf */
[----:B------:R-:W-:Y:S01]  /*32b0*/  IMAD.WIDE R158, R167, 0x2, R6 ;  /* 0x00000002a79e7825 */ /* 0x000fe200078e0206 */
[----:B------:R-:W-:Y:S01]  /*32c0*/  PRMT R208, RZ, 0x7610, R208 ;  /* 0x00007610ffd07816 */ /* 0x000fe200000000d0 */
[----:B----4-:R4:W-:Y:S01]  /*32d0*/  STS.U16 [R199+UR9+0x400], R154 ;  /* 0x0004009ac7007988 */ /* 0x0109e20008000409 */
[----:B------:R-:W-:Y:S01]  /*32e0*/  PRMT R209, RZ, 0x7610, R209 ;  /* 0x00007610ffd17816 */ /* 0x000fe200000000d1 */
[----:B--2---:R-:W-:Y:S01]  /*32f0*/  IMAD.WIDE R152, R161, 0x2, R6 ;  /* 0x00000002a1987825 */ /* 0x004fe200078e0206 */
[----:B------:R-:W-:-:S02]  /*3300*/  PRMT R210, RZ, 0x7610, R210 ;  /* 0x00007610ffd27816 */ /* 0x000fc400000000d2 */
[----:B------:R-:W-:Y:S01]  /*3310*/  PRMT R211, RZ, 0x7610, R211 ;  /* 0x00007610ffd37816 */ /* 0x000fe200000000d3 */
[----:B---3--:R-:W-:Y:S01]  /*3320*/  IMAD.WIDE R156, R165, 0x2, R6 ;  /* 0x00000002a59c7825 */ /* 0x008fe200078e0206 */
[----:B------:R-:W-:Y:S01]  /*3330*/  PRMT R218, RZ, 0x7610, R218 ;  /* 0x00007610ffda7816 */ /* 0x000fe200000000da */
[----:B------:R-:W2:Y:S01]  /*3340*/  @!P3 LDG.E.U16 R206, desc[UR22][R152.64] ;  /* 0x0000001698ceb981 */ /* 0x000ea2000c1e1500 */
[----:B------:R-:W-:Y:S01]  /*3350*/  PRMT R219, RZ, 0x7610, R219 ;  /* 0x00007610ffdb7816 */ /* 0x000fe200000000db */
[----:B----4-:R-:W-:Y:S01]  /*3360*/  IMAD.WIDE R154, R163, 0x2, R6 ;  /* 0x00000002a39a7825 */ /* 0x010fe200078e0206 */
[----:B------:R-:W-:Y:S01]  /*3370*/  PRMT R212, RZ, 0x7610, R212 ;  /* 0x00007610ffd47816 */ /* 0x000fe200000000d4 */
[----:B------:R-:W3:Y:S01]  /*3380*/  @P6 LDG.E.U16 R210, desc[UR22][R156.64] ;  /* 0x000000169cd26981 */ /* 0x000ee2000c1e1500 */
[----:B------:R-:W-:Y:S01]  /*3390*/  PRMT R213, RZ, 0x7610, R213 ;  /* 0x00007610ffd57816 */ /* 0x000fe200000000d5 */
[----:B------:R-:W-:Y:S01]  /*33a0*/  IMAD.WIDE R160, R161, 0x2, R8 ;  /* 0x00000002a1a07825 */ /* 0x000fe200078e0208 */
[----:B------:R-:W-:Y:S01]  /*33b0*/  PRMT R214, RZ, 0x7610, R214 ;  /* 0x00007610ffd67816 */ /* 0x000fe200000000d6 */
[----:B------:R-:W4:Y:S01]  /*33c0*/  @!P4 LDG.E.U16 R208, desc[UR22][R154.64] ;  /* 0x000000169ad0c981 */ /* 0x000f22000c1e1500 */
[----:B------:R-:W-:Y:S01]  /*33d0*/  PRMT R215, RZ, 0x7610, R215 ;  /* 0x00007610ffd77816 */ /* 0x000fe200000000d7 */
[----:B------:R-:W-:Y:S01]  /*33e0*/  IMAD.WIDE R162, R163, 0x2, R8 ;  /* 0x00000002a3a27825 */ /* 0x000fe200078e0208 */
[----:B------:R-:W-:Y:S01]  /*33f0*/  PRMT R216, RZ, 0x7610, R216 ;  /* 0x00007610ffd87816 */ /* 0x000fe200000000d8 */
[----:B------:R-:W2:Y:S01]  /*3400*/  @!P1 LDG.E.U16 R211, desc[UR22][R158.64] ;  /* 0x000000169ed39981 */ /* 0x000ea2000c1e1500 */
[----:B------:R-:W-:Y:S01]  /*3410*/  PRMT R217, RZ, 0x7610, R217 ;  /* 0x00007610ffd97816 */ /* 0x000fe200000000d9 */
[----:B------:R-:W-:Y:S01]  /*3420*/  IMAD.WIDE R164, R165, 0x2, R8 ;  /* 0x00000002a5a47825 */ /* 0x000fe200078e0208 */
[----:B------:R-:W-:Y:S01]  /*3430*/  PRMT R220, RZ, 0x7610, R220 ;  /* 0x00007610ffdc7816 */ /* 0x000fe200000000dc */
[----:B------:R-:W3:Y:S01]  /*3440*/  @!P3 LDG.E.U16 R207, desc[UR22][R160.64] ;  /* 0x00000016a0cfb981 */ /* 0x000ee2000c1e1500 */
[----:B------:R-:W-:Y:S01]  /*3450*/  PRMT R221, RZ, 0x7610, R221 ;  /* 0x00007610ffdd7816 */ /* 0x000fe200000000dd */
[----:B------:R-:W-:Y:S01]  /*3460*/  IMAD.WIDE R166, R167, 0x2, R8 ;  /* 0x00000002a7a67825 */ /* 0x000fe200078e0208 */
[----:B------:R-:W-:Y:S01]  /*3470*/  PRMT R222, RZ, 0x7610, R222 ;  /* 0x00007610ffde7816 */ /* 0x000fe200000000de */
[----:B------:R-:W3:Y:S01]  /*3480*/  @!P4 LDG.E.U16 R209, desc[UR22][R162.64] ;  /* 0x00000016a2d1c981 */ /* 0x000ee2000c1e1500 */
[----:B------:R-:W-:-:S02]  /*3490*/  PRMT R223, RZ, 0x7610, R223 ;  /* 0x00007610ffdf7816 */ /* 0x000fc400000000df */
[----:B------:R-:W-:Y:S01]  /*34a0*/  PRMT R224, RZ, 0x7610, R224 ;  /* 0x00007610ffe07816 */ /* 0x000fe200000000e0 */
[----:B------:R-:W3:Y:S01]  /*34b0*/  @P6 LDG.E.U16 R218, desc[UR22][R164.64] ;  /* 0x00000016a4da6981 */ /* 0x000ee2000c1e1500 */
[----:B------:R-:W-:Y:S02]  /*34c0*/  PRMT R225, RZ, 0x7610, R225 ;  /* 0x00007610ffe17816 */ /* 0x000fe400000000e1 */
[----:B------:R-:W-:Y:S01]  /*34d0*/  PRMT R226, RZ, 0x7610, R226 ;  /* 0x00007610ffe27816 */ /* 0x000fe200000000e2 */
[----:B------:R-:W3:Y:S01]  /*34e0*/  @!P1 LDG.E.U16 R219, desc[UR22][R166.64] ;  /* 0x00000016a6db9981 */ /* 0x000ee2000c1e1500 */
[----:B------:R-:W-:Y:S02]  /*34f0*/  PRMT R227, RZ, 0x7610, R227 ;  /* 0x00007610ffe37816 */ /* 0x000fe400000000e3 */
[----:B------:R-:W-:Y:S01]  /*3500*/  PRMT R228, RZ, 0x7610, R228 ;  /* 0x00007610ffe47816 */ /* 0x000fe200000000e4 */
[----:B------:R-:W3:Y:S01]  /*3510*/  @P0 LDG.E.U16 R212, desc[UR22][R120.64] ;  /* 0x0000001678d40981 */ /* 0x000ee2000c1e1500 */
[----:B------:R-:W-:-:S03]  /*3520*/  PRMT R229, RZ, 0x7610, R229 ;  /* 0x00007610ffe57816 */ /* 0x000fc600000000e5 */
[----:B------:R-:W3:Y:S04]  /*3530*/  @P0 LDG.E.U16 R213, desc[UR22][R122.64] ;  /* 0x000000167ad50981 */ /* 0x000ee8000c1e1500 */
        /* <DEDUP_REMOVED lines=13> */
[----:B------:R-:W3:Y:S01]  /*3610*/  @P0 LDG.E.U16 R229, desc[UR22][R150.64] ;  /* 0x0000001696e50981 */ /* 0x000ee2000c1e1500 */
[----:B------:R-:W-:-:S03]  /*3620*/  LOP3.LUT R247, R199, 0x10, RZ, 0x3c, !PT ;  /* 0x00000010c7f77812 */ /* 0x000fc600078e3cff */
[----:B-----5:R5:W-:Y:S04]  /*3630*/  STS.U16 [R199+UR9+0x4400], R246 ;  /* 0x004400f6c7007988 */ /* 0x020be80008000409 */
[----:B------:R-:W-:Y:S04]  /*3640*/  STS.U16 [R199+UR9+0x800], R248 ;  /* 0x000800f8c7007988 */ /* 0x000fe80008000409 */
[----:B------:R-:W-:Y:S01]  /*3650*/  STS.U16 [R199+UR9+0x4800], R250 ;  /* 0x004800fac7007988 */ /* 0x000fe20008000409 */
[----:B-----5:R-:W-:-:S03]  /*3660*/  LOP3.LUT R246, R199, 0x20, RZ, 0x3c, !PT ;  /* 0x00000020c7f67812 */ /* 0x020fc600078e3cff */
[----:B------:R-:W-:Y:S04]  /*3670*/  STS.U16 [R199+UR9+0xc00], R252 ;  /* 0x000c00fcc7007988 */ /* 0x000fe80008000409 */
[----:B------:R-:W-:Y:S04]  /*3680*/  STS.U16 [R199+UR9+0x4c00], R245 ;  /* 0x004c00f5c7007988 */ /* 0x000fe80008000409 */
[----:B------:R5:W-:Y:S01]  /*3690*/  STS.U16 [R247+UR9+0x480], R236 ;  /* 0x000480ecf7007988 */ /* 0x000be20008000409 */
[----:B------:R-:W-:-:S03]  /*36a0*/  SHF.R.U32.HI R244, RZ, 0x2, R244 ;  /* 0x00000002fff47819 */ /* 0x000fc600000116f4 */
[----:B------:R0:W-:Y:S04]  /*36b0*/  STS.U16 [R247+UR9+0x4480], R237 ;  /* 0x004480edf7007988 */ /* 0x0001e80008000409 */
[----:B------:R-:W-:Y:S01]  /*36c0*/  STS.U16 [R247+UR9+0x880], R238 ;  /* 0x000880eef7007988 */ /* 0x000fe20008000409 */
[----:B-----5:R-:W-:-:S03]  /*36d0*/  LOP3.LUT R236, R199, 0x30, RZ, 0x3c, !PT ;  /* 0x00000030c7ec7812 */ /* 0x020fc600078e3cff */
[----:B------:R-:W-:Y:S01]  /*36e0*/  STS.U16 [R247+UR9+0x4880], R239 ;  /* 0x004880eff7007988 */ /* 0x000fe20008000409 */
[----:B0-----:R-:W-:-:S03]  /*36f0*/  IMAD.SHL.U32 R237, R189, 0x2, RZ ;  /* 0x00000002bded7824 */ /* 0x001fc600078e00ff */
[----:B------:R-:W-:Y:S04]  /*3700*/  STS.U16 [R247+UR9+0xc80], R240 ;  /* 0x000c80f0f7007988 */ /* 0x000fe80008000409 */
[----:B------:R-:W-:Y:S04]  /*3710*/  STS.U16 [R247+UR9+0x4c80], R241 ;  /* 0x004c80f1f7007988 */ /* 0x000fe80008000409 */
[----:B------:R-:W-:Y:S04]  /*3720*/  STS.U16 [R247+UR9+0x80], R242 ;  /* 0x000080f2f7007988 */ /* 0x000fe80008000409 */
[----:B------:R-:W-:Y:S04]  /*3730*/  STS.U16 [R247+UR9+0x4080], R243 ;  /* 0x004080f3f7007988 */ /* 0x000fe80008000409 */
[----:B------:R0:W-:Y:S04]  /*3740*/  STS.U16 [R246+UR9+0x100], R230 ;  /* 0x000100e6f6007988 */ /* 0x0001e80008000409 */
[----:B------:R5:W-:Y:S01]  /*3750*/  STS.U16 [R246+UR9+0xd00], R169 ;  /* 0x000d00a9f6007988 */ /* 0x000be20008000409 */
[----:B------:R-:W-:-:S03]  /*3760*/  LOP3.LUT R237, R237, R244, RZ, 0x3c, !PT ;  /* 0x000000f4eded7212 */ /* 0x000fc600078e3cff */
[----:B------:R-:W-:Y:S01]  /*3770*/  STS.U16 [R246+UR9+0x4100], R231 ;  /* 0x004100e7f6007988 */ /* 0x000fe20008000409 */
[----:B0-----:R-:W-:-:S03]  /*3780*/  LOP3.LUT R230, R199, 0x40, RZ, 0x3c, !PT ;  /* 0x00000040c7e67812 */ /* 0x001fc600078e3cff */
[----:B------:R-:W-:Y:S01]  /*3790*/  STS.U16 [R246+UR9+0x500], R232 ;  /* 0x000500e8f6007988 */ /* 0x000fe20008000409 */
[----:B-----5:R-:W-:-:S03]  /*37a0*/  LOP3.LUT R169, R199, 0x50, RZ, 0x3c, !PT ;  /* 0x00000050c7a97812 */ /* 0x020fc600078e3cff */
[----:B------:R-:W-:Y:S04]  /*37b0*/  STS.U16 [R246+UR9+0x4500], R233 ;  /* 0x004500e9f6007988 */ /* 0x000fe80008000409 */
[----:B------:R-:W-:Y:S04]  /*37c0*/  STS.U16 [R246+UR9+0x900], R234 ;  /* 0x000900eaf6007988 */ /* 0x000fe80008000409 */
[----:B------:R-:W-:Y:S04]  /*37d0*/  STS.U16 [R246+UR9+0x4900], R235 ;  /* 0x004900ebf6007988 */ /* 0x000fe80008000409 */
[----:B------:R0:W-:Y:S04]  /*37e0*/  STS.U16 [R246+UR9+0x4d00], R171 ;  /* 0x004d00abf6007988 */ /* 0x0001e80008000409 */
[----:B------:R5:W-:Y:S04]  /*37f0*/  STS.U16 [R236+UR9+0x180], R172 ;  /* 0x000180acec007988 */ /* 0x000be80008000409 */
[----:B------:R1:W-:Y:S01]  /*3800*/  STS.U16 [R236+UR9+0x4180], R173 ;  /* 0x004180adec007988 */ /* 0x0003e20008000409 */
[----:B0-----:R-:W-:-:S03]  /*3810*/  LOP3.LUT R171, R199, 0x60, RZ, 0x3c, !PT ;  /* 0x00000060c7ab7812 */ /* 0x001fc600078e3cff */
[----:B------:R0:W-:Y:S01]  /*3820*/  STS.U16 [R236+UR9+0x580], R174 ;  /* 0x000580aeec007988 */ /* 0x0001e20008000409 */
[----:B-----5:R-:W-:-:S03]  /*3830*/  LOP3.LUT R172, R199, 0x70, RZ, 0x3c, !PT ;  /* 0x00000070c7ac7812 */ /* 0x020fc600078e3cff */
[----:B------:R0:W-:Y:S04]  /*3840*/  STS.U16 [R236+UR9+0x4580], R175 ;  /* 0x004580afec007988 */ /* 0x0001e80008000409 */
        /* <DEDUP_REMOVED lines=28> */
[----:B--2---:R2:W-:Y:S04]  /*3a10*/  STS.U16 [R172+UR9+0x380], R206 ;  /* 0x000380ceac007988 */ /* 0x0045e80008000409 */
[----:B----4-:R2:W-:Y:S04]  /*3a20*/  STS.U16 [R172+UR9+0x780], R208 ;  /* 0x000780d0ac007988 */ /* 0x0105e80008000409 */
[----:B---3--:R2:W-:Y:S04]  /*3a30*/  STS.U16 [R172+UR9+0x4380], R207 ;  /* 0x004380cfac007988 */ /* 0x0085e80008000409 */
        /* <DEDUP_REMOVED lines=20> */
[----:B------:R2:W-:Y:S01]  /*3b80*/  STS.U16 [R237+UR9+0x11e00], R229 ;  /* 0x011e00e5ed007988 */ /* 0x0005e20008000409 */
[----:B-1----:R1:W-:Y:S06]  /*3b90*/  MEMBAR.ALL.CTA ;  /* 0x0000000000007992 */ /* 0x0023ec0000008000 */
[----:B-1----:R-:W1:Y:S01]  /*3ba0*/  FENCE.VIEW.ASYNC.S ;  /* 0x00000000000073c6 */ /* 0x002e620000000000 */
[----:B------:R-:W-:Y:S01]  /*3bb0*/  SHF.R.S32.HI R173, RZ, 0x1f, R168 ;  /* 0x0000001fffad7819 */ /* 0x000fe200000114a8 */
[----:B------:R-:W-:Y:S01]  /*3bc0*/  UIADD3 UR4, UPT, UPT, UR9, 0x8000, URZ ;  /* 0x0000800009047890 */ /* 0x000fe2000fffe0ff */
[----:B-1----:R-:W-:Y:S01]  /*3bd0*/  BAR.SYNC.DEFER_BLOCKING 0x0 ;  /* 0x0000000000007b1d */ /* 0x002fe20000010000 */
[----:B------:R-:W-:-:S02]  /*3be0*/  ISETP.NE.U32.AND P0, PT, RZ, UR7, PT ;  /* 0x00000007ff007c0c */ /* 0x000fc4000bf05070 */
[----:B------:R-:W-:Y:S01]  /*3bf0*/  LEA.HI R173, R173, R168, RZ, 0x5 ;  /* 0x000000a8adad7211 */ /* 0x000fe200078f28ff */
[----:B------:R-:W-:Y:S01]  /*3c00*/  USHF.R.U32.HI UR4, URZ, 0x4, UR4 ;  /* 0x00000004ff047899 */ /* 0x000fe20008011604 */
[----:B------:R-:W-:Y:S02]  /*3c10*/  ISETP.LT.OR P1, PT, R168, 0x20, P0 ;  /* 0x00000020a800780c */ /* 0x000fe40000721670 */
[----:B------:R-:W-:Y:S01]  /*3c20*/  SHF.R.S32.HI R173, RZ, 0x5, R173 ;  /* 0x00000005ffad7819 */ /* 0x000fe200000114ad */
[----:B------:R-:W-:-:S03]  /*3c30*/  USGXT.U32 UR16, UR4, 0xe ;  /* 0x0000000e0410789a */ /* 0x000fc60008000000 */
[----:B------:R-:W-:Y:S01]  /*3c40*/  VIMNMX R173, PT, PT, R173, 0x1, !PT ;  /* 0x00000001adad7848 */ /* 0x000fe20007fe0100 */
[----:B------:R-:W-:Y:S01]  /*3c50*/  UIADD3 UR18, UP1, UPT, UR16, 0x1000080, URZ ;  /* 0x0100008010127890 */ /* 0x000fe2000ff3e0ff */
[----:B------:R-:W-:-:S03]  /*3c60*/  UMOV UR4, URZ ;  /* 0x000000ff00047c82 */ /* 0x000fc60008000000 */
[----:B0-----:R-:W-:Y:S01]  /*3c70*/  VIADD R174, R173, 0xffffffff ;  /* 0xffffffffadae7836 */ /* 0x001fe20000000000 */
[----:B------:R-:W-:-:S04]  /*3c80*/  UIADD3.X UR19, UPT, UPT, UR4, 0x40004040, URZ, UP1, !UPT ;  /* 0x4000404004137890 */ /* 0x000fc80008ffe4ff */
[----:B------:R-:W-:Y:S01]  /*3c90*/  ISETP.NE.U32.AND P3, PT, R174, RZ, PT ;  /* 0x000000ffae00720c */ /* 0x000fe20003f65070 */
[----:B--2---:R-:W-:-:S12]  /*3ca0*/  @P1 BRA `(.L_x_6) ;  /* 0x0000000000e01947 */ /* 0x004fd80003800000 */
[----:B------:R-:W-:Y:S02]  /*3cb0*/  USHF.R.U32.HI UR12, URZ, 0x4, UR9 ;  /* 0x00000004ff0c7899 */ /* 0x000fe40008011609 */
[----:B------:R-:W-:Y:S02]  /*3cc0*/  UIADD3 UR5, UPT, UPT, UR9, 0x10000, URZ ;  /* 0x0001000009057890 */ /* 0x000fe4000fffe0ff */
[----:B------:R-:W-:Y:S02]  /*3cd0*/  USGXT.U32 UR12, UR12, 0xe ;  /* 0x0000000e0c0c789a */ /* 0x000fe40008000000 */
[----:B------:R-:W-:Y:S02]  /*3ce0*/  USHF.R.U32.HI UR5, URZ, 0x4, UR5 ;  /* 0x00000004ff057899 */ /* 0x000fe40008011605 */
[----:B------:R-:W-:Y:S01]  /*3cf0*/  UIADD3 UR38, UP1, UPT, UR12, 0x1000080, URZ ;  /* 0x010000800c267890 */ /* 0x000fe2000ff3e0ff */
[----:B------:R-:W-:Y:S01]  /*3d00*/  UMOV UR4, URZ ;  /* 0x000000ff00047c82 */ /* 0x000fe20008000000 */
[----:B------:R-:W-:-:S02]  /*3d10*/  USGXT.U32 UR6, UR5, 0xe ;  /* 0x0000000e0506789a */ /* 0x000fc40008000000 */
[----:B------:R-:W-:Y:S01]  /*3d20*/  UIADD3.X UR39, UPT, UPT, UR4, 0x40004040, URZ, UP1, !UPT ;  /* 0x4000404004277890 */ /* 0x000fe20008ffe4ff */
[----:B------:R-:W-:Y:S02]  /*3d30*/  UMOV UR5, URZ ;  /* 0x000000ff00057c82 */ /* 0x000fe40008000000 */
[----:B------:R-:W-:Y:S01]  /*3d40*/  UMOV UR4, UR11 ;  /* 0x0000000b00047c82 */ /* 0x000fe20008000000 */
[----:B------:R-:W-:Y:S01]  /*3d50*/  UMOV UR14, 0xfffffffe ;  /* 0xfffffffe000e7882 */ /* 0x000fe20000000000 */
[----:B------:R-:W-:Y:S01]  /*3d60*/  UMOV UR15, 0x7fffbfdf ;  /* 0x7fffbfdf000f7882 */ /* 0x000fe20000000000 */
[----:B------:R-:W-:Y:S01]  /*3d70*/  UMOV UR7, URZ ;  /* 0x000000ff00077c82 */ /* 0x000fe20008000000 */
[----:B------:R-:W-:Y:S01]  /*3d80*/  UMOV UR17, UR4 ;  /* 0x0000000400117c82 */ /* 0x000fe20008000000 */
[----:B------:R-:W-:Y:S02]  /*3d90*/  ULOP3.LUT UR12, UR12, 0x1000000, URZ, 0xfc, !UPT ;  /* 0x010000000c0c7892 */ /* 0x000fe4000f8efcff */
[----:B------:R-:W-:-:S02]  /*3da0*/  UIADD3.64 UR4, UPT, UPT, UR6, -UR14, URZ ;  /* 0x8000000e06047297 */ /* 0x000fc4000fffe0ff */
[----:B------:R-:W-:Y:S02]  /*3db0*/  UIADD3 UR40, UPT, UPT, UR8, 0x80, URZ ;  /* 0x0000008008287890 */ /* 0x000fe4000fffe0ff */
[----:B------:R-:W-:Y:S02]  /*3dc0*/  UIADD3.64 UR14, UPT, UPT, UR38, 0x180, URZ ;  /* 0x00000180260e7897 */ /* 0x000fe4000fffe0ff */
[----:B------:R-:W-:Y:S02]  /*3dd0*/  UIADD3 UR51, UPT, UPT, UR8, 0x80, URZ ;  /* 0x0000008008337890 */ /* 0x000fe4000fffe0ff */
[----:B------:R-:W-:Y:S02]  /*3de0*/  UIADD3.64 UR42, UPT, UPT, UR38, 0x200, URZ ;  /* 0x00000200262a7897 */ /* 0x000fe4000fffe0ff */
[----:B------:R-:W-:Y:S02]  /*3df0*/  UIADD3 UR41, UPT, UPT, UR8, 0x100, URZ ;  /* 0x0000010008297890 */ /* 0x000fe4000fffe0ff */
[----:B------:R-:W-:-:S02]  /*3e00*/  UIADD3.64 UR44, UPT, UPT, UR38, 0x380, URZ ;  /* 0x00000380262c7897 */ /* 0x000fc4000fffe0ff */
[----:B------:R-:W-:Y:S02]  /*3e10*/  UIADD3 UR54, UPT, UPT, UR8, 0x100, URZ ;  /* 0x0000010008367890 */ /* 0x000fe4000fffe0ff */
[----:B------:R-:W-:Y:S02]  /*3e20*/  UIADD3.64 UR46, UPT, UPT, UR38, 0x400, URZ ;  /* 0x00000400262e7897 */ /* 0x000fe4000fffe0ff */
[----:B------:R-:W-:Y:S02]  /*3e30*/  UIADD3 UR50, UPT, UPT, UR8, 0x180, URZ ;  /* 0x0000018008327890 */ /* 0x000fe4000fffe0ff */
[----:B------:R-:W-:Y:S01]  /*3e40*/  UIADD3.64 UR48, UPT, UPT, UR38, 0x580, URZ ;  /* 0x0000058026307897 */ /* 0x000fe2000fffe0ff */
[----:B------:R-:W-:Y:S01]  /*3e50*/  UMOV UR24, 0x0 ;  /* 0x0000000000187882 */ /* 0x000fe20000000000 */
[----:B------:R-:W-:Y:S01]  /*3e60*/  UMOV UR25, 0x8208010 ;  /* 0x0820801000197882 */ /* 0x000fe20000000000 */
[----:B------:R-:W-:Y:S01]  /*3e70*/  UIADD3 UR55, UPT, UPT, UR8, 0x180, URZ ;  /* 0x0000018008377890 */ /* 0x000fe2000fffe0ff */
[----:B------:R-:W-:Y:S01]  /*3e80*/  UMOV UR7, 0x80004020 ;  /* 0x8000402000077882 */ /* 0x000fe20000000000 */
[----:B------:R-:W-:Y:S01]  /*3e90*/  UIADD3.64 UR52, UPT, UPT, UR38, 0x600, URZ ;  /* 0x0000060026347897 */ /* 0x000fe2000fffe0ff */
[----:B------:R-:W-:Y:S01]  /*3ea0*/  UMOV UR13, 0x40004040 ;  /* 0x40004040000d7882 */ /* 0x000fe20000000000 */
[----:B------:R-:W-:Y:S01]  /*3eb0*/  UMOV UR26, 0x0 ;  /* 0x00000000001a7882 */ /* 0x000fe20000000000 */
[----:B------:R-:W-:Y:S01]  /*3ec0*/  UMOV UR27, 0x8208010 ;  /* 0x08208010001b7882 */ /* 0x000fe20000000000 */
[----:B------:R-:W-:Y:S01]  /*3ed0*/  UMOV UR32, 0x0 ;  /* 0x0000000000207882 */ /* 0x000fe20000000000 */
[----:B------:R-:W-:Y:S01]  /*3ee0*/  UMOV UR33, 0x8208010 ;  /* 0x0820801000217882 */ /* 0x000fe20000000000 */
[----:B------:R0:W-:Y:S01]  /*3ef0*/  UTCHMMA gdesc[UR12], gdesc[UR6], tmem[UR8], tmem[UR24], idesc[UR25], !UPT ;  /* 0x00ff18060c0075ea */ /* 0x0001e2000f800008 */
[----:B------:R-:W-:Y:S01]  /*3f00*/  UMOV UR20, 0x0 ;  /* 0x0000000000147882 */ /* 0x000fe20000000000 */
[----:B------:R-:W-:Y:S01]  /*3f10*/  UMOV UR21, 0x8208010 ;  /* 0x0820801000157882 */ /* 0x000fe20000000000 */
[----:B------:R0:W-:Y:S01]  /*3f20*/  UTCHMMA gdesc[UR38], gdesc[UR4], tmem[UR8], tmem[UR26], idesc[UR27], UPT ;  /* 0x00ff1a04260075ea */ /* 0x0001e2000b800008 */
        /* <DEDUP_REMOVED lines=12> */
[----:B------:R0:W-:Y:S01]  /*3ff0*/  UTCHMMA gdesc[UR48], gdesc[UR6], tmem[UR50], tmem[UR34], idesc[UR35], !UPT ;  /* 0x00ff2206300075ea */ /* 0x0001e2000f800032 */
[----:B------:R0:W-:Y:S01]  /*4000*/  UTCHMMA gdesc[UR52], gdesc[UR4], tmem[UR55], tmem[UR36], idesc[UR37], UPT ;  /* 0x00ff2404340075ea */ /* 0x0001e2000b800037 */
[----:B------:R0:W-:Y:S01]  /*4010*/  UTCBAR [UR17], URZ ;  /* 0x000000ff110073e9 */ /* 0x0001e200080000ff */
[----:B------:R-:W-:Y:S01]  /*4020*/  NOP ;  /* 0x0000000000007918 */ /* 0x000fe20000000000 */
.L_x_6:
[----:B0-----:R-:W-:Y:S01]  /*4030*/  UMOV UR4, URZ ;  /* 0x000000ff00047c82 */ /* 0x001fe20008000000 */
[----:B------:R-:W-:Y:S01]  /*4040*/  UMOV UR12, UR18 ;  /* 0x00000012000c7c82 */ /* 0x000fe20008000000 */
[----:B------:R-:W-:Y:S01]  /*4050*/  UMOV UR13, UR19 ;  /* 0x00000013000d7c82 */ /* 0x000fe20008000000 */
[----:B------:R-:W-:Y:S02]  /*4060*/  IMAD.SHL.U32 R173, R4, 0x20, RZ ;  /* 0x0000002004ad7824 */ /* 0x000fe400078e00ff */
[----:B------:R-:W-:Y:S01]  /*4070*/  IMAD.SHL.U32 R5, R5, 0x20, RZ ;  /* 0x0000002005057824 */ /* 0x000fe200078e00ff */
[----:B------:R-:W-:Y:S06]  /*4080*/  @!P3 BRA `(.L_x_7) ;  /* 0x0000001800b8b947 */ /* 0x000fec0003800000 */
[----:B------:R-:W-:Y:S01]  /*4090*/  UIADD3 UR5, UPT, UPT, UR9, 0x12000, URZ ;  /* 0x0001200009057890 */ /* 0x000fe2000fffe0ff */
[----:B------:R-:W-:Y:S01]  /*40a0*/  IMAD.MOV.U32 R4, RZ, RZ, R174 ;  /* 0x000000ffff047224 */ /* 0x000fe200078e00ae */
[----:B------:R-:W-:Y:S01]  /*40b0*/  UMOV UR14, 0xfffffffe ;  /* 0xfffffffe000e7882 */ /* 0x000fe20000000000 */
[----:B------:R-:W-:Y:S01]  /*40c0*/  UMOV UR15, 0x7fffbfdf ;  /* 0x7fffbfdf000f7882 */ /* 0x000fe20000000000 */
[----:B------:R-:W-:Y:S01]  /*40d0*/  USHF.R.U32.HI UR5, URZ, 0x4, UR5 ;  /* 0x00000004ff057899 */ /* 0x000fe20008011605 */
[----:B------:R-:W-:Y:S01]  /*40e0*/  UMOV UR7, URZ ;  /* 0x000000ff00077c82 */ /* 0x000fe20008000000 */
[----:B------:R-:W-:Y:S02]  /*40f0*/  ULOP3.LUT UR18, UR16, 0x1000000, URZ, 0xfc, !UPT ;  /* 0x0100000010127892 */ /* 0x000fe4000f8efcff */
[----:B------:R-:W-:Y:S02]  /*4100*/  USGXT.U32 UR6, UR5, 0xe ;  /* 0x0000000e0506789a */ /* 0x000fe40008000000 */
[----:B------:R-:W-:-:S02]  /*4110*/  UIADD3.64 UR26, UPT, UPT, UR12, 0x180, URZ ;  /* 0x000001800c1a7897 */ /* 0x000fc4000fffe0ff */
[----:B------:R-:W-:Y:S02]  /*4120*/  UIADD3.64 UR28, UPT, UPT, UR12, 0x200, URZ ;  /* 0x000002000c1c7897 */ /* 0x000fe4000fffe0ff */
[----:B------:R-:W-:Y:S02]  /*4130*/  UIADD3.64 UR30, UPT, UPT, UR12, 0x380, URZ ;  /* 0x000003800c1e7897 */ /* 0x000fe4000fffe0ff */
[----:B------:R-:W-:Y:S02]  /*4140*/  UIADD3.64 UR32, UPT, UPT, UR12, 0x400, URZ ;  /* 0x000004000c207897 */ /* 0x000fe4000fffe0ff */
[----:B------:R-:W-:Y:S02]  /*4150*/  UIADD3.64 UR34, UPT, UPT, UR12, 0x580, URZ ;  /* 0x000005800c227897 */ /* 0x000fe4000fffe0ff */
[----:B------:R-:W-:Y:S02]  /*4160*/  UIADD3.64 UR36, UPT, UPT, UR12, 0x600, URZ ;  /* 0x000006000c247897 */ /* 0x000fe4000fffe0ff */
[----:B------:R-:W-:Y:S01]  /*4170*/  UIADD3.64 UR14, UPT, UPT, UR6, -UR14, URZ ;  /* 0x8000000e060e7297 */ /* 0x000fe2000fffe0ff */
[----:B------:R-:W-:Y:S01]  /*4180*/  UMOV UR24, 0x1 ;  /* 0x0000000100187882 */ /* 0x000fe20000000000 */
[----:B------:R-:W-:Y:S01]  /*4190*/  UMOV UR5, URZ ;  /* 0x000000ff00057c82 */ /* 0x000fe20008000000 */
[----:B------:R-:W-:Y:S01]  /*41a0*/  UMOV UR16, UR6 ;  /* 0x0000000600107c82 */ /* 0x000fe20008000000 */
[----:B------:R-:W-:-:S08]  /*41b0*/  UMOV UR17, 0x80004020 ;  /* 0x8000402000117882 */ /* 0x000fd00000000000 */
.L_x_10:
[----:B------:R-:W-:Y:S01]  /*41c0*/  USHF.L.U32 UR4, UR4, 0x1f, URZ ;  /* 0x0000001f04047899 */ /* 0x000fe200080006ff */
[----:B------:R-:W-:-:S04]  /*41d0*/  IMAD.WIDE R20, R173, 0x2, R20 ;  /* 0x00000002ad147825 */ /* 0x000fc800078e0214 */
[----:B------:R-:W-:-:S04]  /*41e0*/  IMAD.WIDE R18, R173, 0x2, R18 ;  /* 0x00000002ad127825 */ /* 0x000fc800078e0212 */
[----:B0-----:R-:W-:-:S04]  /*41f0*/  IMAD.U32 R174, RZ, RZ, UR4 ;  /* 0x00000004ffae7e24 */ /* 0x001fc8000f8e00ff */
[----:B------:R-:W0:Y:S02]  /*4200*/  SYNCS.PHASECHK.TRANS64.TRYWAIT P1, [UR11], R174 ;  /* 0x000000aeff0075a7 */ /* 0x000e24000802110b */
[----:B0-----:R-:W-:Y:S05]  /*4210*/  @!P1 BRA `(.L_x_8) ;  /* 0x0000009000849947 */ /* 0x001fea0003800000 */
.L_x_16:
[----:B------:R-:W-:Y:S01]  /*4220*/  ISETP.GT.AND P6, PT, R69, RZ, PT ;  /* 0x000000ff4500720c */ /* 0x000fe20003fc4270 */
[C---:B------:R-:W-:Y:S01]  /*4230*/  IMAD.WIDE R8, R173.reuse, 0x2, R8 ;  /* 0x00000002ad087825 */ /* 0x040fe200078e0208 */
[----:B------:R-:W-:Y:S02]  /*4240*/  PRMT R216, RZ, 0x7610, R216 ;  /* 0x00007610ffd87816 */ /* 0x000fe400000000d8 */
[----:B------:R-:W-:Y:S01]  /*4250*/  PRMT R218, RZ, 0x7610, R218 ;  /* 0x00007610ffda7816 */ /* 0x000fe200000000da */
[----:B------:R-:W-:Y:S01]  /*4260*/  IMAD.WIDE R6, R173, 0x2, R6 ;  /* 0x00000002ad067825 */ /* 0x000fe200078e0206 */
[C---:B------:R-:W-:Y:S02]  /*4270*/  ISETP.GT.AND P5, PT, R69.reuse, 0x8, PT ;  /* 0x000000084500780c */ /* 0x040fe40003fa4270 */
[----:B------:R-:W-:Y:S01]  /*4280*/  ISETP.GT.AND P4, PT, R69, 0x10, PT ;  /* 0x000000104500780c */ /* 0x000fe20003f84270 */
[----:B------:R-:W-:Y:S01]  /*4290*/  IMAD.WIDE R16, R173, 0x2, R16 ;  /* 0x00000002ad107825 */ /* 0x000fe200078e0210 */
[----:B------:R-:W-:-:S02]  /*42a0*/  ISETP.GT.AND P1, PT, R69, 0x1, PT ;  /* 0x000000014500780c */ /* 0x000fc40003f24270 */
[----:B------:R-:W-:Y:S01]  /*42b0*/  ISETP.GT.AND P3, PT, R69, 0x9, PT ;  /* 0x000000094500780c */ /* 0x000fe20003f64270 */
[----:B------:R-:W2:Y:S01]  /*42c0*/  @P6 LDG.E.U16 R216, desc[UR22][R6.64] ;  /* 0x0000001606d86981 */ /* 0x000ea2000c1e1500 */
[----:B------:R-:W-:-:S03]  /*42d0*/  IMAD.WIDE R14, R173, 0x2, R14 ;  /* 0x00000002ad0e7825 */ /* 0x000fc600078e020e */
[----:B------:R-:W3:Y:S01]  /*42e0*/  @P6 LDG.E.U16 R218, desc[UR22][R8.64] ;  /* 0x0000001608da6981 */ /* 0x000ee2000c1e1500 */
[----:B------:R-:W-:Y:S01]  /*42f0*/  ISETP.GT.AND P6, PT, R69, 0x18, PT ;  /* 0x000000184500780c */ /* 0x000fe20003fc4270 */
[C---:B------:R-:W-:Y:S01]  /*4300*/  IMAD.WIDE R12, R173.reuse, 0x2, R12 ;  /* 0x00000002ad0c7825 */ /* 0x040fe200078e020c */
[----:B------:R-:W-:Y:S02]  /*4310*/  PRMT R224, RZ, 0x7610, R224 ;  /* 0x00007610ffe07816 */ /* 0x000fe400000000e0 */
[----:B------:R-:W-:Y:S01]  /*4320*/  PRMT R226, RZ, 0x7610, R226 ;  /* 0x00007610ffe27816 */ /* 0x000fe200000000e2 */
[C---:B------:R-:W-:Y:S01]  /*4330*/  IMAD.WIDE R10, R173.reuse, 0x2, R10 ;  /* 0x00000002ad0a7825 */ /* 0x040fe200078e020a */
[----:B------:R-:W-:Y:S02]  /*4340*/  PRMT R232, RZ, 0x7610, R232 ;  /* 0x00007610ffe87816 */ /* 0x000fe400000000e8 */
[----:B------:R-:W-:Y:S01]  /*4350*/  PRMT R234, RZ, 0x7610, R234 ;  /* 0x00007610ffea7816 */ /* 0x000fe200000000ea */
[C---:B------:R-:W-:Y:S01]  /*4360*/  IMAD.WIDE R22, R173.reuse, 0x2, R22 ;  /* 0x00000002ad167825 */ /* 0x040fe200078e0216 */
[----:B------:R-:W-:Y:S01]  /*4370*/  PRMT R238, RZ, 0x7610, R238 ;  /* 0x00007610ffee7816 */ /* 0x000fe200000000ee */
[----:B------:R-:W4:Y:S01]  /*4380*/  @P5 LDG.E.U16 R224, desc[UR22][R10.64] ;  /* 0x000000160ae05981 */ /* 0x000f22000c1e1500 */
[----:B------:R-:W-:Y:S01]  /*4390*/  PRMT R240, RZ, 0x7610, R240 ;  /* 0x00007610fff07816 */ /* 0x000fe200000000f0 */
[C---:B------:R-:W-:Y:S01]  /*43a0*/  IMAD.WIDE R36, R173.reuse, 0x2, R36 ;  /* 0x00000002ad247825 */ /* 0x040fe200078e0224 */
[----:B------:R-:W-:Y:S01]  /*43b0*/  PRMT R220, RZ, 0x7610, R220 ;  /* 0x00007610ffdc7816 */ /* 0x000fe200000000dc */
[----:B------:R-:W5:Y:S01]  /*43c0*/  @P5 LDG.E.U16 R226, desc[UR22][R12.64] ;  /* 0x000000160ce25981 */ /* 0x000f62000c1e1500 */
[----:B------:R-:W-:Y:S01]  /*43d0*/  PRMT R222, RZ, 0x7610, R222 ;  /* 0x00007610ffde7816 */ /* 0x000fe200000000de */
[----:B------:R-:W-:Y:S01]  /*43e0*/  IMAD.WIDE R34, R173, 0x2, R34 ;  /* 0x00000002ad227825 */ /* 0x000fe200078e0222 */
[----:B------:R-:W-:Y:S01]  /*43f0*/  PRMT R228, RZ, 0x7610, R228 ;  /* 0x00007610ffe47816 */ /* 0x000fe200000000e4 */
[----:B------:R-:W2:Y:S04]  /*4400*/  @P4 LDG.E.U16 R232, desc[UR22][R14.64] ;  /* 0x000000160ee84981 */ /* 0x000ea8000c1e1500 */
[----:B------:R-:W2:Y:S04]  /*4410*/  @P4 LDG.E.U16 R234, desc[UR22][R16.64] ;  /* 0x0000001610ea4981 */ /* 0x000ea8000c1e1500 */
[----:B------:R-:W2:Y:S04]  /*4420*/  @P6 LDG.E.U16 R238, desc[UR22][R18.64] ;  /* 0x0000001612ee6981 */ /* 0x000ea8000c1e1500 */
[----:B------:R-:W2:Y:S04]  /*4430*/  @P6 LDG.E.U16 R240, desc[UR22][R20.64] ;  /* 0x0000001614f06981 */ /* 0x000ea8000c1e1500 */
[----:B------:R-:W2:Y:S04]  /*4440*/  @P1 LDG.E.U16 R220, desc[UR22][R34.64] ;  /* 0x0000001622dc1981 */ /* 0x000ea8000c1e1500 */
[----:B------:R-:W2:Y:S04]  /*4450*/  @P1 LDG.E.U16 R222, desc[UR22][R36.64] ;  /* 0x0000001624de1981 */ /* 0x000ea8000c1e1500 */
[----:B------:R-:W2:Y:S01]  /*4460*/  @P3 LDG.E.U16 R228, desc[UR22][R22.64] ;  /* 0x0000001616e43981 */ /* 0x000ea2000c1e1500 */
[----:B------:R-:W-:Y:S01]  /*4470*/  ISETP.GT.AND P1, PT, R69, 0x2, PT ;  /* 0x000000024500780c */ /* 0x000fe20003f24270 */
[----:B------:R-:W-:Y:S01]  /*4480*/  IMAD.WIDE R40, R173, 0x2, R40 ;  /* 0x00000002ad287825 */ /* 0x000fe200078e0228 */
[----:B------:R-:W-:-:S02]  /*4490*/  PRMT R243, RZ, 0x7610, R243 ;  /* 0x00007610fff37816 */ /* 0x000fc400000000f3 */
[----:B------:R-:W-:Y:S01]  /*44a0*/  PRMT R241, RZ, 0x7610, R241 ;  /* 0x00007610fff17816 */ /* 0x000fe200000000f1 */
[----:B------:R-:W-:Y:S01]  /*44b0*/  IMAD.WIDE R38, R173, 0x2, R38 ;  /* 0x00000002ad267825 */ /* 0x000fe200078e0226 */
[C---:B------:R-:W-:Y:S02]  /*44c0*/  ISETP.GT.AND P4, PT, R69.reuse, 0x4, PT ;  /* 0x000000044500780c */ /* 0x040fe40003f84270 */
[----:B------:R-:W-:-:S05]  /*44d0*/  ISETP.GT.AND P5, PT, R69, 0x5, PT ;  /* 0x000000054500780c */ /* 0x000fca0003fa4270 */
[----:B------:R-:W2:Y:S04]  /*44e0*/  @P1 LDG.E.U16 R243, desc[UR22][R38.64] ;  /* 0x0000001626f31981 */ /* 0x000ea8000c1e1500 */
[----:B------:R-:W2:Y:S01]  /*44f0*/  @P1 LDG.E.U16 R241, desc[UR22][R40.64] ;  /* 0x0000001628f11981 */ /* 0x000ea2000c1e1500 */
[----:B------:R-:W-:Y:S01]  /*4500*/  ISETP.GT.AND P1, PT, R69, 0x6, PT ;  /* 0x000000064500780c */ /* 0x000fe20003f24270 */
[C---:B------:R-:W-:Y:S01]  /*4510*/  IMAD.WIDE R106, R173.reuse, 0x2, R106 ;  /* 0x00000002ad6a7825 */ /* 0x040fe200078e026a */
[----:B------:R-:W-:Y:S02]  /*4520*/  PRMT R209, RZ, 0x7610, R209 ;  /* 0x00007610ffd17816 */ /* 0x000fe400000000d1 */
[----:B------:R-:W-:Y:S01]  /*4530*/  PRMT R207, RZ, 0x7610, R207 ;  /* 0x00007610ffcf7816 */ /* 0x000fe200000000cf */
[----:B------:R-:W-:Y:S01]  /*4540*/  IMAD.WIDE R90, R173, 0x2, R90 ;  /* 0x00000002ad5a7825 */ /* 0x000fe200078e025a */
[----:B------:R-:W-:-:S02]  /*4550*/  PRMT R212, RZ, 0x7610, R212 ;  /* 0x00007610ffd47816 */ /* 0x000fc400000000d4 */
[----:B------:R-:W-:Y:S01]  /*4560*/  PRMT R210, RZ, 0x7610, R210 ;  /* 0x00007610ffd27816 */ /* 0x000fe200000000d2 */
[C---:B------:R-:W-:Y:S01]  /*4570*/  IMAD.WIDE R88, R173.reuse, 0x2, R88 ;  /* 0x00000002ad587825 */ /* 0x040fe200078e0258 */
[----:B------:R-:W-:Y:S02]  /*4580*/  PRMT R196, RZ, 0x7610, R196 ;  /* 0x00007610ffc47816 */ /* 0x000fe400000000c4 */
[----:B------:R-:W-:Y:S01]  /*4590*/  PRMT R194, RZ, 0x7610, R194 ;  /* 0x00007610ffc27816 */ /* 0x000fe200000000c2 */
[C---:B------:R-:W-:Y:S01]  /*45a0*/  IMAD.WIDE R74, R173.reuse, 0x2, R74 ;  /* 0x00000002ad4a7825 */ /* 0x040fe200078e024a */
[----:B------:R-:W2:Y:S03]  /*45b0*/  @P5 LDG.E.U16 R212, desc[UR22][R88.64] ;  /* 0x0000001658d45981 */ /* 0x000ea6000c1e1500 */
[C---:B------:R-:W-:Y:S01]  /*45c0*/  IMAD.WIDE R72, R173.reuse, 0x2, R72 ;  /* 0x00000002ad487825 */ /* 0x040fe200078e0248 */
[----:B------:R-:W2:Y:S03]  /*45d0*/  @P4 LDG.E.U16 R207, desc[UR22][R74.64] ;  /* 0x000000164acf4981 */ /* 0x000ea6000c1e1500 */
[----:B------:R-:W-:Y:S01]  /*45e0*/  IMAD.WIDE R104, R173, 0x2, R104 ;  /* 0x00000002ad687825 */ /* 0x000fe200078e0268 */
[----:B------:R-:W3:Y:S01]  /*45f0*/  @P4 LDG.E.U16 R209, desc[UR22][R72.64] ;  /* 0x0000001648d14981 */ /* 0x000ee2000c1e1500 */
[----:B------:R-:W-:-:S03]  /*4600*/  ISETP.GT.AND P4, PT, R69, 0xb, PT ;  /* 0x0000000b4500780c */ /* 0x000fc60003f84270 */
[----:B------:R-:W4:Y:S01]  /*4610*/  @P5 LDG.E.U16 R210, desc[UR22][R90.64] ;  /* 0x000000165ad25981 */ /* 0x000f22000c1e1500 */
[----:B------:R-:W-:-:S03]  /*4620*/  ISETP.GT.AND P5, PT, R69, 0xa, PT ;  /* 0x0000000a4500780c */ /* 0x000fc60003fa4270 */
[----:B------:R-:W5:Y:S04]  /*4630*/  @P1 LDG.E.U16 R196, desc[UR22][R104.64] ;  /* 0x0000001668c41981 */ /* 0x000f68000c1e1500 */
[----:B------:R-:W5:Y:S01]  /*4640*/  @P1 LDG.E.U16 R194, desc[UR22][R106.64] ;  /* 0x000000166ac21981 */ /* 0x000f62000c1e1500 */
        /* <DEDUP_REMOVED lines=11> */
[----:B------:R-:W-:Y:S02]  /*4700*/  PRMT R203, RZ, 0x7610, R203 ;  /* 0x00007610ffcb7816 */ /* 0x000fe400000000cb */
[----:B------:R-:W5:Y:S01]  /*4710*/  @P4 LDG.E.U16 R219, desc[UR22][R60.64] ;  /* 0x000000163cdb4981 */ /* 0x000f62000c1e1500 */
[----:B------:R-:W-:-:S03]  /*4720*/  IMAD.WIDE R44, R173, 0x2, R44 ;  /* 0x00000002ad2c7825 */ /* 0x000fc600078e022c */
[----:B------:R-:W5:Y:S01]  /*4730*/  @P4 LDG.E.U16 R221, desc[UR22][R58.64] ;  /* 0x000000163add4981 */ /* 0x000f62000c1e1500 */
[----:B------:R-:W-:-:S04]  /*4740*/  IMAD.WIDE R42, R173, 0x2, R42 ;  /* 0x00000002ad2a7825 */ /* 0x000fc800078e022a */
[----:B------:R-:W-:Y:S01]  /*4750*/  IMAD.WIDE R24, R173, 0x2, R24 ;  /* 0x00000002ad187825 */ /* 0x000fe200078e0218 */
[----:B------:R-:W5:Y:S01]  /*4760*/  @P5 LDG.E.U16 R239, desc[UR22][R42.64] ;  /* 0x000000162aef5981 */ /* 0x000f62000c1e1500 */
[----:B------:R-:W-:-:S03]  /*4770*/  ISETP.GT.AND P4, PT, R69, 0xf, PT ;  /* 0x0000000f4500780c */ /* 0x000fc60003f84270 */
[----:B------:R-:W5:Y:S01]  /*4780*/  @P3 LDG.E.U16 R174, desc[UR22][R24.64] ;  /* 0x0000001618ae3981 */ /* 0x000f62000c1e1500 */
[----:B------:R-:W-:-:S03]  /*4790*/  ISETP.GT.AND P3, PT, R69, 0xd, PT ;  /* 0x0000000d4500780c */ /* 0x000fc60003f64270 */
[----:B------:R-:W5:Y:S01]  /*47a0*/  @P5 LDG.E.U16 R235, desc[UR22][R44.64] ;  /* 0x000000162ceb5981 */ /* 0x000f62000c1e1500 */
        /* <DEDUP_REMOVED lines=15> */
[----:B------:R-:W-:Y:S01]  /*48a0*/  PRMT R178, RZ, 0x7610, R178 ;  /* 0x00007610ffb27816 */ /* 0x000fe200000000b2 */
[C---:B------:R-:W-:Y:S01]  /*48b0*/  IMAD.WIDE R110, R173.reuse, 0x2, R110 ;  /* 0x00000002ad6e7825 */ /* 0x040fe200078e026e */
[----:B------:R-:W5:Y:S03]  /*48c0*/  @P4 LDG.E.U16 R185, desc[UR22][R154.64] ;  /* 0x000000169ab94981 */ /* 0x000f66000c1e1500 */
[C---:B------:R-:W-:Y:S01]  /*48d0*/  IMAD.WIDE R108, R173.reuse, 0x2, R108 ;  /* 0x00000002ad6c7825 */ /* 0x040fe200078e026c */
[----:B------:R-:W5:Y:S03]  /*48e0*/  @P5 LDG.E.U16 R190, desc[UR22][R110.64] ;  /* 0x000000166ebe5981 */ /* 0x000f66000c1e1500 */
[C---:B------:R-:W-:Y:S01]  /*48f0*/  IMAD.WIDE R94, R173.reuse, 0x2, R94 ;  /* 0x00000002ad5e7825 */ /* 0x040fe200078e025e */
[----:B------:R-:W5:Y:S03]  /*4900*/  @P5 LDG.E.U16 R192, desc[UR22][R108.64] ;  /* 0x000000166cc05981 */ /* 0x000f66000c1e1500 */
[----:B------:R-:W-:Y:S01]  /*4910*/  IMAD.WIDE R92, R173, 0x2, R92 ;  /* 0x00000002ad5c7825 */ /* 0x000fe200078e025c */
[----:B------:R-:W5:Y:S01]  /*4920*/  @P3 LDG.E.U16 R206, desc[UR22][R94.64] ;  /* 0x000000165ece3981 */ /* 0x000f62000c1e1500 */
[----:B------:R-:W-:-:S02]  /*4930*/  ISETP.GT.AND P6, PT, R69, 0x3, PT ;  /* 0x000000034500780c */ /* 0x000fc40003fc4270 */
[C---:B------:R-:W-:Y:S01]  /*4940*/  ISETP.GT.AND P5, PT, R69.reuse, 0x13, PT ;  /* 0x000000134500780c */ /* 0x040fe20003fa4270 */
        /* <DEDUP_REMOVED lines=19> */
[----:B------:R-:W-:Y:S01]  /*4a80*/  IMAD.WIDE R64, R173, 0x2, R64 ;  /* 0x00000002ad407825 */ /* 0x000fe200078e0240 */
[----:B------:R-:W-:-:S02]  /*4a90*/  PRMT R204, RZ, 0x7610, R204 ;  /* 0x00007610ffcc7816 */ /* 0x000fc400000000cc */
[----:B------:R-:W-:Y:S01]  /*4aa0*/  PRMT R202, RZ, 0x7610, R202 ;  /* 0x00007610ffca7816 */ /* 0x000fe200000000ca */
[C---:B------:R-:W-:Y:S01]  /*4ab0*/  IMAD.WIDE R62, R173.reuse, 0x2, R62 ;  /* 0x00000002ad3e7825 */ /* 0x040fe200078e023e */
[----:B------:R-:W5:Y:S03]  /*4ac0*/  @P5 LDG.E.U16 R215, desc[UR22][R64.64] ;  /* 0x0000001640d75981 */ /* 0x000f66000c1e1500 */
        /* <DEDUP_REMOVED lines=12> */
[----:B------:R-:W5:Y:S04]  /*4b90*/  @P4 LDG.E.U16 R201, desc[UR22][R80.64] ;  /* 0x0000001650c94981 */ /* 0x000f68000c1e1500 */
        /* <DEDUP_REMOVED lines=64> */
[----:B------:R-:W5:Y:S04]  /*4fa0*/  @P3 LDG.E.U16 R211, desc[UR22][R70.64] ;  /* 0x0000001646d33981 */ /* 0x000f68000c1e1500 */
[----:B------:R-:W5:Y:S04]  /*4fb0*/  @P3 LDG.E.U16 R213, desc[UR22][R66.64] ;  /* 0x0000001642d53981 */ /* 0x000f68000c1e1500 */
[----:B------:R-:W5:Y:S04]  /*4fc0*/  @P4 LDG.E.U16 R184, desc[UR22][R116.64] ;  /* 0x0000001674b84981 */ /* 0x000f68000c1e1500 */
[----:B------:R-:W5:Y:S04]  /*4fd0*/  @P4 LDG.E.U16 R182, desc[UR22][R118.64] ;  /* 0x0000001676b64981 */ /* 0x000f68000c1e1500 */
[----:B------:R-:W5:Y:S04]  /*4fe0*/  @P1 LDG.E.U16 R177, desc[UR22][R158.64] ;  /* 0x000000169eb11981 */ /* 0x000f68000c1e1500 */
[----:B------:R-:W5:Y:S01]  /*4ff0*/  @P1 LDG.E.U16 R175, desc[UR22][R166.64] ;  /* 0x00000016a6af1981 */ /* 0x000f62000c1e1500 */
[----:B------:R-:W-:Y:S01]  /*5000*/  BAR.SYNC.DEFER_BLOCKING 0x0 ;  /* 0x0000000000007b1d */ /* 0x000fe20000010000 */
[----:B------:R-:W-:Y:S01]  /*5010*/  ISETP.GE.AND P1, PT, R170, R69, PT ;  /* 0x00000045aa00720c */ /* 0x000fe20003f26270 */
[----:B------:R-:W-:Y:S01]  /*5020*/  IMAD.WIDE R148, R5, 0x2, R148 ;  /* 0x0000000205947825 */ /* 0x000fe200078e0294 */
[----:B------:R-:W-:-:S02]  /*5030*/  PRMT R242, RZ, 0x7610, R242 ;  /* 0x00007610fff27816 */ /* 0x000fc400000000f2 */
[----:B------:R-:W-:Y:S01]  /*5040*/  PRMT R244, RZ, 0x7610, R244 ;  /* 0x00007610fff47816 */ /* 0x000fe200000000f4 */
[C---:B------:R-:W-:Y:S01]  /*5050*/  IMAD.WIDE R146, R5.reuse, 0x2, R146 ;  /* 0x0000000205927825 */ /* 0x040fe200078e0292 */
[----:B------:R-:W-:Y:S02]  /*5060*/  PRMT R248, RZ, 0x7610, R248 ;  /* 0x00007610fff87816 */ /* 0x000fe400000000f8 */
[----:B------:R-:W-:Y:S01]  /*5070*/  PRMT R250, RZ, 0x7610, R250 ;  /* 0x00007610fffa7816 */ /* 0x000fe200000000fa */
[----:B------:R-:W-:Y:S01]  /*5080*/  IMAD.WIDE R144, R5, 0x2, R144 ;  /* 0x0000000205907825 */ /* 0x000fe200078e0290 */
[----:B------:R-:W-:-:S03]  /*5090*/  PRMT R252, RZ, 0x7610, R252 ;  /* 0x00007610fffc7816 */ /* 0x000fc600000000fc */
[----:B------:R-:W-:-:S04]  /*50a0*/  IMAD.WIDE R142, R5, 0x2, R142 ;  /* 0x00000002058e7825 */ /* 0x000fc800078e028e */
[C---:B------:R-:W-:Y:S01]  /*50b0*/  IMAD.WIDE R140, R5.reuse, 0x2, R140 ;  /* 0x00000002058c7825 */ /* 0x040fe200078e028c */
[----:B--2---:R0:W-:Y:S03]  /*50c0*/  STS.U16 [R199+UR9+0x8000], R216 ;  /* 0x008000d8c7007988 */ /* 0x0041e60008000409 */
[C---:B------:R-:W-:Y:S01]  /*50d0*/  IMAD.WIDE R138, R5.reuse, 0x2, R138 ;  /* 0x00000002058a7825 */ /* 0x040fe200078e028a */
[----:B---3--:R1:W-:Y:S03]  /*50e0*/  STS.U16 [R199+UR9+0xc000], R218 ;  /* 0x00c000dac7007988 */ /* 0x0083e60008000409 */
[C---:B------:R-:W-:Y:S01]  /*50f0*/  IMAD.WIDE R136, R5.reuse, 0x2, R136 ;  /* 0x0000000205887825 */ /* 0x040fe200078e0288 */
[----:B----4-:R2:W-:Y:S03]  /*5100*/  STS.U16 [R199+UR9+0x8400], R224 ;  /* 0x008400e0c7007988 */ /* 0x0105e60008000409 */
[C---:B------:R-:W-:Y:S01]  /*5110*/  IMAD.WIDE R134, R5.reuse, 0x2, R134 ;  /* 0x0000000205867825 */ /* 0x040fe200078e0286 */
[----:B0-----:R-:W-:Y:S01]  /*5120*/  PRMT R216, RZ, 0x7610, R216 ;  /* 0x00007610ffd87816 */ /* 0x001fe200000000d8 */
[----:B-----5:R0:W-:Y:S02]  /*5130*/  STS.U16 [R199+UR9+0xc400], R226 ;  /* 0x00c400e2c7007988 */ /* 0x0201e40008000409 */
[C---:B------:R-:W-:Y:S01]  /*5140*/  IMAD.WIDE R132, R5.reuse, 0x2, R132 ;  /* 0x0000000205847825 */ /* 0x040fe200078e0284 */
[----:B-1----:R-:W-:Y:S01]  /*5150*/  PRMT R218, RZ, 0x7610, R218 ;  /* 0x00007610ffda7816 */ /* 0x002fe200000000da */
[----:B------:R1:W-:Y:S02]  /*5160*/  STS.U16 [R199+UR9+0x8800], R232 ;  /* 0x008800e8c7007988 */ /* 0x0003e40008000409 */
[C---:B------:R-:W-:Y:S01]  /*5170*/  IMAD.WIDE R130, R5.reuse, 0x2, R130 ;  /* 0x0000000205827825 */ /* 0x040fe200078e0282 */
[----:B--2---:R-:W-:Y:S01]  /*5180*/  PRMT R224, RZ, 0x7610, R224 ;  /* 0x00007610ffe07816 */ /* 0x004fe200000000e0 */
[----:B------:R2:W-:Y:S02]  /*5190*/  STS.U16 [R199+UR9+0xc800], R234 ;  /* 0x00c800eac7007988 */ /* 0x0005e40008000409 */
[C---:B------:R-:W-:Y:S01]  /*51a0*/  IMAD.WIDE R128, R5.reuse, 0x2, R128 ;  /* 0x0000000205807825 */ /* 0x040fe200078e0280 */
[----:B0-----:R-:W-:Y:S01]  /*51b0*/  PRMT R226, RZ, 0x7610, R226 ;  /* 0x00007610ffe27816 */ /* 0x001fe200000000e2 */
[----:B------:R0:W-:Y:S02]  /*51c0*/  STS.U16 [R199+UR9+0x8c00], R238 ;  /* 0x008c00eec7007988 */ /* 0x0001e40008000409 */
        /* <DEDUP_REMOVED lines=12> */
[----:B------:R-:W-:Y:S01]  /*5290*/  IMAD.WIDE R150, R5, 0x2, R150 ;  /* 0x0000000205967825 */ /* 0x000fe200078e0296 */
[----:B--2---:R-:W-:Y:S01]  /*52a0*/  PRMT R220, RZ, 0x7610, R220 ;  /* 0x00007610ffdc7816 */ /* 0x004fe200000000dc */
[----:B------:R-:W2:Y:S01]  /*52b0*/  @!P1 LDG.E.U16 R216, desc[UR22][R120.64] ;  /* 0x0000001678d89981 */ /* 0x000ea2000c1e1500 */
[----:B0-----:R-:W-:-:S03]  /*52c0*/  PRMT R222, RZ, 0x7610, R222 ;  /* 0x00007610ffde7816 */ /* 0x001fc600000000de */
[----:B------:R-:W3:Y:S01]  /*52d0*/  @!P1 LDG.E.U16 R218, desc[UR22][R122.64] ;  /* 0x000000167ada9981 */ /* 0x000ee2000c1e1500 */
[----:B-1----:R-:W-:-:S03]  /*52e0*/  PRMT R228, RZ, 0x7610, R228 ;  /* 0x00007610ffe47816 */ /* 0x002fc600000000e4 */
[----:B------:R-:W4:Y:S04]  /*52f0*/  @!P1 LDG.E.U16 R220, desc[UR22][R124.64] ;  /* 0x000000167cdc9981 */ /* 0x000f28000c1e1500 */
[----:B------:R-:W5:Y:S04]  /*5300*/  @!P1 LDG.E.U16 R222, desc[UR22][R126.64] ;  /* 0x000000167ede9981 */ /* 0x000f68000c1e1500 */
[----:B------:R-:W2:Y:S04]  /*5310*/  @!P1 LDG.E.U16 R224, desc[UR22][R128.64] ;  /* 0x0000001680e09981 */ /* 0x000ea8000c1e1500 */
        /* <DEDUP_REMOVED lines=11> */
[----:B------:R0:W-:Y:S04]  /*53d0*/  STS.U16 [R247+UR9+0xc480], R174 ;  /* 0x00c480aef7007988 */ /* 0x0001e80008000409 */
[----:B------:R0:W-:Y:S04]  /*53e0*/  STS.U16 [R247+UR9+0x8880], R176 ;  /* 0x008880b0f7007988 */ /* 0x0001e80008000409 */
[----:B------:R0:W-:Y:S01]  /*53f0*/  STS.U16 [R247+UR9+0xc880], R178 ;  /* 0x00c880b2f7007988 */ /* 0x0001e20008000409 */
[----:B------:R-:W-:-:S04]  /*5400*/  ULEA UR11, UR24, UR9, 0x3 ;  /* 0x00000009180b7291 */ /* 0x000fc8000f8e18ff */
[----:B------:R-:W-:Y:S01]  /*5410*/  UIADD3 UR11, UPT, UPT, UR11, 0x14000, URZ ;  /* 0x000140000b0b7890 */ /* 0x000fe2000fffe0ff */
        /* <DEDUP_REMOVED lines=51> */
[----:B---3--:R0:W-:Y:S04]  /*5750*/  STS.U16 [R237+UR9+0x12200], R218 ;  /* 0x012200daed007988 */ /* 0x0081e80008000409 */
[----:B----4-:R0:W-:Y:S04]  /*5760*/  STS.U16 [R237+UR9+0x12400], R220 ;  /* 0x012400dced007988 */ /* 0x0101e80008000409 */
[----:B-----5:R0:W-:Y:S04]  /*5770*/  STS.U16 [R237+UR9+0x12600], R222 ;  /* 0x012600deed007988 */ /* 0x0201e80008000409 */
        /* <DEDUP_REMOVED lines=12> */
[----:B------:R1:W-:Y:S06]  /*5840*/  MEMBAR.ALL.CTA ;  /* 0x0000000000007992 */ /* 0x0003ec0000008000 */
[----:B-1----:R-:W1:Y:S02]  /*5850*/  FENCE.VIEW.ASYNC.S ;  /* 0x00000000000073c6 */ /* 0x002e640000000000 */
[----:B-1----:R-:W-:Y:S06]  /*5860*/  BAR.SYNC.DEFER_BLOCKING 0x0 ;  /* 0x0000000000007b1d */ /* 0x002fec0000010000 */
[----:B------:R-:W-:Y:S05]  /*5870*/  @P0 BRA `(.L_x_9) ;  /* 0x0000000000900947 */ /* 0x000fea0003800000 */
[----:B------:R-:W-:Y:S02]  /*5880*/  UIADD3 UR25, UPT, UPT, UR8, 0x80, URZ ;  /* 0x0000008008197890 */ /* 0x000fe4000fffe0ff */
[----:B------:R-:W-:Y:S02]  /*5890*/  UIADD3 UR42, UPT, UPT, UR8, 0x80, URZ ;  /* 0x00000080082a7890 */ /* 0x000fe4000fffe0ff */
[----:B------:R-:W-:Y:S02]  /*58a0*/  UIADD3 UR43, UPT, UPT, UR8, 0x100, URZ ;  /* 0x00000100082b7890 */ /* 0x000fe4000fffe0ff */
[----:B------:R-:W-:Y:S02]  /*58b0*/  UIADD3 UR48, UPT, UPT, UR8, 0x100, URZ ;  /* 0x0000010008307890 */ /* 0x000fe4000fffe0ff */
[----:B------:R-:W-:Y:S01]  /*58c0*/  UIADD3 UR49, UPT, UPT, UR8, 0x180, URZ ;  /* 0x0000018008317890 */ /* 0x000fe2000fffe0ff */
[----:B------:R-:W-:Y:S01]  /*58d0*/  UMOV UR20, 0x0 ;  /* 0x0000000000147882 */ /* 0x000fe20000000000 */
[----:B------:R-:W-:Y:S01]  /*58e0*/  UMOV UR21, 0x8208010 ;  /* 0x0820801000157882 */ /* 0x000fe20000000000 */
[----:B------:R-:W-:Y:S01]  /*58f0*/  UMOV UR19, 0x40004040 ;  /* 0x4000404000137882 */ /* 0x000fe20000000000 */
[----:B------:R-:W-:-:S02]  /*5900*/  UIADD3 UR54, UPT, UPT, UR8, 0x180, URZ ;  /* 0x0000018008367890 */ /* 0x000fc4000fffe0ff */
[----:B------:R1:W-:Y:S01]  /*5910*/  UTCHMMA gdesc[UR18], gdesc[UR16], tmem[UR8], tmem[UR20], idesc[UR21], UPT ;  /* 0x00ff1410120075ea */ /* 0x0003e2000b800008 */
[----:B------:R-:W-:Y:S01]  /*5920*/  UMOV UR38, 0x0 ;  /* 0x0000000000267882 */ /* 0x000fe20000000000 */
[----:B------:R-:W-:Y:S01]  /*5930*/  UMOV UR39, 0x8208010 ;  /* 0x0820801000277882 */ /* 0x000fe20000000000 */
[----:B------:R-:W-:Y:S01]  /*5940*/  UMOV UR40, 0x0 ;  /* 0x0000000000287882 */ /* 0x000fe20000000000 */
[----:B------:R-:W-:Y:S01]  /*5950*/  UMOV UR41, 0x8208010 ;  /* 0x0820801000297882 */ /* 0x000fe20000000000 */
[----:B------:R-:W-:Y:S01]  /*5960*/  UMOV UR44, 0x0 ;  /* 0x00000000002c7882 */ /* 0x000fe20000000000 */
[----:B------:R-:W-:Y:S01]  /*5970*/  UMOV UR45, 0x8208010 ;  /* 0x08208010002d7882 */ /* 0x000fe20000000000 */
[----:B------:R1:W-:Y:S01]  /*5980*/  UTCHMMA gdesc[UR12], gdesc[UR14], tmem[UR8], tmem[UR38], idesc[UR39], UPT ;  /* 0x00ff260e0c0075ea */ /* 0x0003e2000b800008 */
        /* <DEDUP_REMOVED lines=8> */
[----:B------:R-:W-:Y:S01]  /*5a10*/  UMOV UR6, UR11 ;  /* 0x0000000b00067c82 */ /* 0x000fe20008000000 */
[----:B------:R-:W-:Y:S01]  /*5a20*/  UMOV UR7, URZ ;  /* 0x000000ff00077c82 */ /* 0x000fe20008000000 */
[----:B------:R1:W-:Y:S01]  /*5a30*/  UTCHMMA gdesc[UR30], gdesc[UR16], tmem[UR43], tmem[UR46], idesc[UR47], UPT ;  /* 0x00ff2e101e0075ea */ /* 0x0003e2000b80002b */
[----:B------:R-:W-:Y:S01]  /*5a40*/  UMOV UR56, 0x0 ;  /* 0x0000000000387882 */ /* 0x000fe20000000000 */
[----:B------:R-:W-:Y:S01]  /*5a50*/  UMOV UR57, 0x8208010 ;  /* 0x0820801000397882 */ /* 0x000fe20000000000 */
[----:B------:R1:W-:Y:S01]  /*5a60*/  UTCHMMA gdesc[UR32], gdesc[UR14], tmem[UR48], tmem[UR50], idesc[UR51], UPT ;  /* 0x00ff320e200075ea */ /* 0x0003e2000b800030 */
[----:B------:R-:W-:Y:S01]  /*5a70*/  UMOV UR4, UR6 ;  /* 0x0000000600047c82 */ /* 0x000fe20008000000 */
[----:B------:R1:W-:Y:S01]  /*5a80*/  UTCHMMA gdesc[UR34], gdesc[UR16], tmem[UR49], tmem[UR52], idesc[UR53], UPT ;  /* 0x00ff3410220075ea */ /* 0x0003e2000b800031 */
[----:B------:R1:W-:Y:S01]  /*5a90*/  UTCHMMA gdesc[UR36], gdesc[UR14], tmem[UR54], tmem[UR56], idesc[UR57], UPT ;  /* 0x00ff380e240075ea */ /* 0x0003e2000b800036 */
[----:B------:R1:W-:Y:S01]  /*5aa0*/  UTCBAR [UR4], URZ ;  /* 0x000000ff040073e9 */ /* 0x0003e200080000ff */
[----:B------:R-:W-:Y:S01]  /*5ab0*/  NOP ;  /* 0x0000000000007918 */ /* 0x000fe20000000000 */
.L_x_9:
[----:B------:R-:W-:Y:S01]  /*5ac0*/  UIADD3 UR24, UPT, UPT, UR24, 0x1, URZ ;  /* 0x0000000118187890 */ /* 0x000fe2000fffe0ff */
[----:B------:R-:W-:Y:S02]  /*5ad0*/  VIADD R4, R4, 0xffffffff ;  /* 0xffffffff04047836 */ /* 0x000fe40000000000 */
[----:B------:R-:W-:Y:S01]  /*5ae0*/  VIADD R69, R69, 0xffffffe0 ;  /* 0xffffffe045457836 */ /* 0x000fe20000000000 */
[----:B------:R-:W-:Y:S02]  /*5af0*/  UISETP.GT.AND UP1, UPT, UR24, 0x1, UPT ;  /* 0x000000011800788c */ /* 0x000fe4000bf24270 */
[----:B------:R-:W-:Y:S02]  /*5b00*/  ISETP.NE.U32.AND P1, PT, R4, RZ, PT ;  /* 0x000000ff0400720c */ /* 0x000fe40003f25070 */
[----:B-1----:R-:W-:Y:S02]  /*5b10*/  USEL UR4, URZ, 0x1, !UP1 ;  /* 0x00000001ff047887 */ /* 0x002fe4000c800000 */
[----:B------:R-:W-:-:S02]  /*5b20*/  USEL UR24, UR24, URZ, !UP1 ;  /* 0x000000ff18187287 */ /* 0x000fc4000c800000 */
[----:B------:R-:W-:-:S03]  /*5b30*/  ULOP3.LUT UR6, UR5, UR4, URZ, 0x3c, !UPT ;  /* 0x0000000405067292 */ /* 0x000fc6000f8e3cff */
[----:B------:R-:W-:-:S04]  /*5b40*/  UMOV UR4, UR5 ;  /* 0x0000000500047c82 */ /* 0x000fc80008000000 */
[----:B------:R-:W-:Y:S01]  /*5b50*/  UMOV UR5, UR6 ;  /* 0x0000000600057c82 */ /* 0x000fe20008000000 */
[----:B------:R-:W-:Y:S05]  /*5b60*/  @P1 BRA `(.L_x_10) ;  /* 0xffffffe400941947 */ /* 0x000fea000383ffff */
.L_x_7:
[----:B------:R-:W-:Y:S01]  /*5b70*/  ISETP.GE.AND P0, PT, R168, 0x20, PT ;  /* 0x00000020a800780c */ /* 0x000fe20003f06270 */
[----:B------:R-:W1:-:S12]  /*5b80*/  LDCU.128 UR12, c[0x0][0x390] ;  /* 0x00007200ff0c77ac */ /* 0x000e580008000c00 */
[----:B------:R-:W-:Y:S05]  /*5b90*/  @!P0 BRA `(.L_x_11) ;  /* 0x0000000000108947 */ /* 0x000fea0003800000 */
[----:B------:R-:W-:-:S06]  /*5ba0*/  USHF.L.U32 UR4, UR4, 0x1f, URZ ;  /* 0x0000001f04047899 */ /* 0x000fcc00080006ff */
[----:B------:R-:W-:-:S04]  /*5bb0*/  IMAD.U32 R4, RZ, RZ, UR4 ;  /* 0x00000004ff047e24 */ /* 0x000fc8000f8e00ff */
[----:B------:R-:W2:Y:S02]  /*5bc0*/  SYNCS.PHASECHK.TRANS64.TRYWAIT P0, [UR11], R4 ;  /* 0x00000004ff0075a7 */ /* 0x000ea4000800110b */
[----:B--2---:R-:W-:Y:S05]  /*5bd0*/  @!P0 BRA `(.L_x_12) ;  /* 0x0000007800208947 */ /* 0x004fea0003800000 */
.L_x_11:
[----:B------:R-:W-:Y:S01]  /*5be0*/  BAR.SYNC.DEFER_BLOCKING 0x0 ;  /* 0x0000000000007b1d */ /* 0x000fe20000010000 */
[C---:B------:R-:W-:Y:S01]  /*5bf0*/  VIADD R69, R0.reuse, 0x2 ;  /* 0x0000000200457836 */ /* 0x040fe20000000000 */
[----:B------:R-:W-:Y:S01]  /*5c00*/  LEA R189, R189, UR9, 0x4 ;  /* 0x00000009bdbd7c11 */ /* 0x000fe2000f8e20ff */
[C---:B------:R-:W-:Y:S02]  /*5c10*/  VIADD R70, R0.reuse, 0x1 ;  /* 0x0000000100467836 */ /* 0x040fe40000000000 */
[----:B------:R-:W-:Y:S01]  /*5c20*/  VIADD R72, R0, 0x3 ;  /* 0x0000000300487836 */ /* 0x000fe20000000000 */
[----:B-1----:R-:W-:Y:S01]  /*5c30*/  ISETP.GE.AND P0, PT, R69, UR15, PT ;  /* 0x0000000f45007c0c */ /* 0x002fe2000bf06270 */
[----:B------:R-:W-:Y:S01]  /*5c40*/  IMAD.SHL.U32 R69, R68, 0x10, RZ ;  /* 0x0000001044457824 */ /* 0x000fe200078e00ff */
[----:B------:R-:W-:Y:S01]  /*5c50*/  ISETP.GE.AND P4, PT, R70, UR15, PT ;  /* 0x0000000f46007c0c */ /* 0x000fe2000bf86270 */
[----:B------:R-:W-:Y:S01]  /*5c60*/  IMAD.SHL.U32 R68, R68, 0x20, RZ ;  /* 0x0000002044447824 */ /* 0x000fe200078e00ff */
[----:B------:R-:W-:Y:S01]  /*5c70*/  ISETP.GE.AND P5, PT, R72, UR15, PT ;  /* 0x0000000f48007c0c */ /* 0x000fe2000bfa6270 */
[C---:B------:R-:W-:Y:S01]  /*5c80*/  VIADD R71, R0.reuse, 0x4 ;  /* 0x0000000400477836 */ /* 0x040fe20000000000 */
[----:B------:R-:W-:Y:S01]  /*5c90*/  LOP3.LUT R69, R69, 0x7f0, RZ, 0xc0, !PT ;  /* 0x000007f045457812 */ /* 0x000fe200078ec0ff */
[----:B------:R-:W-:Y:S01]  /*5ca0*/  VIADD R70, R0, 0x5 ;  /* 0x0000000500467836 */ /* 0x000fe20000000000 */
[----:B------:R-:W-:Y:S01]  /*5cb0*/  LOP3.LUT R68, R68, 0x1000, RZ, 0xc0, !PT ;  /* 0x0000100044447812 */ /* 0x000fe200078ec0ff */
[----:B------:R-:W1:Y:S01]  /*5cc0*/  LDCU.64 UR38, c[0x0][0x398] ;  /* 0x00007300ff2677ac */ /* 0x000e620008000a00 */
[----:B------:R-:W-:-:S02]  /*5cd0*/  ISETP.GE.AND P1, PT, R71, UR15, PT ;  /* 0x0000000f47007c0c */ /* 0x000fc4000bf26270 */
[----:B------:R-:W-:Y:S01]  /*5ce0*/  ISETP.GE.AND P6, PT, R70, UR15, PT ;  /* 0x0000000f46007c0c */ /* 0x000fe2000bfc6270 */
[----:B------:R-:W2:Y:S01]  /*5cf0*/  LDCU.64 UR4, c[0x0][0x398] ;  /* 0x00007300ff0477ac */ /* 0x000ea20008000a00 */
[----:B0-----:R-:W-:Y:S01]  /*5d00*/  IADD3 R188, PT, PT, R69, UR9, R68 ;  /* 0x0000000945bc7c10 */ /* 0x001fe2000fffe044 */
[----:B------:R-:W0:Y:S01]  /*5d10*/  LDCU UR32, c[0x0][0x3b8] ;  /* 0x00007700ff2077ac */ /* 0x000e220008000800 */
[----:B------:R-:W3:Y:S02]  /*5d20*/  @!P2 SYNCS.CCTL.IV [UR9+0x14000] ;  /* 0x01400000ff00a9b1 */ /* 0x000ee40008000009 */
[----:B---3--:R-:W-:Y:S06]  /*5d30*/  BAR.SYNC.DEFER_BLOCKING 0x0 ;  /* 0x0000000000007b1d */ /* 0x008fec0000010000 */
[----:B------:R-:W3:Y:S01]  /*5d40*/  LDCU.64 UR6, c[0x0][0x398] ;  /* 0x00007300ff0677ac */ /* 0x000ee20008000a00 */
[----:B------:R-:W4:Y:S01]  /*5d50*/  LDTM.x64 R4, tmem[UR10] ;  /* 0x0000000a000479ee */ /* 0x000f220008340000 */
[----:B------:R-:W5:Y:S01]  /*5d60*/  LDTM.x64 R100, tmem[UR10+0x40] ;  /* 0x0000400a006479ee */ /* 0x000f620008340000 */
[----:B------:R-:W0:Y:S01]  /*5d70*/  LDCU.64 UR20, c[0x0][0x398] ;  /* 0x00007300ff1477ac */ /* 0x000e220008000a00 */
[----:B------:R-:W0:Y:S01]  /*5d80*/  LDCU.64 UR16, c[0x0][0x398] ;  /* 0x00007300ff1077ac */ /* 0x000e220008000a00 */
[----:B------:R-:W0:Y:S01]  /*5d90*/  LDCU.64 UR24, c[0x0][0x398] ;  /* 0x00007300ff1877ac */ /* 0x000e220008000a00 */
[----:B------:R-:W0:Y:S01]  /*5da0*/  LDCU.64 UR26, c[0x0][0x398] ;  /* 0x00007300ff1a77ac */ /* 0x000e220008000a00 */
[----:B------:R-:W0:Y:S01]  /*5db0*/  @!P2 SYNCS.CCTL.IV [UR9+0x14008] ;  /* 0x01400800ff00a9b1 */ /* 0x000e220008000009 */
[----:B------:R-:W0:Y:S01]  /*5dc0*/  LDCU.64 UR18, c[0x0][0x398] ;  /* 0x00007300ff1277ac */ /* 0x000e220008000a00 */
[----:B------:R-:W0:Y:S01]  /*5dd0*/  LDCU.64 UR28, c[0x0][0x398] ;  /* 0x00007300ff1c77ac */ /* 0x000e220008000a00 */
[----:B----4-:R-:W-:-:S02]  /*5de0*/  F2FP.F16.F32.PACK_AB R192, R53, R52 ;  /* 0x0000003435c0723e */ /* 0x010fc400000000ff */
[----:B------:R-:W-:Y:S01]  /*5df0*/  F2FP.F16.F32.PACK_AB R193, R55, R54 ;  /* 0x0000003637c1723e */ /* 0x000fe200000000ff */
[----:B------:R-:W4:Y:S01]  /*5e00*/  LDCU.64 UR30, c[0x0][0x398] ;  /* 0x00007300ff1e77ac */ /* 0x000f220008000a00 */
[----:B------:R-:W-:Y:S02]  /*5e10*/  F2FP.F16.F32.PACK_AB R194, R57, R56 ;  /* 0x0000003839c2723e */ /* 0x000fe400000000ff */
[----:B------:R-:W-:Y:S01]  /*5e20*/  F2FP.F16.F32.PACK_AB R195, R59, R58 ;  /* 0x0000003a3bc3723e */ /* 0x000fe200000000ff */
[----:B------:R-:W0:Y:S01]  /*5e30*/  LDCU UR43, c[0x0][0x398] ;  /* 0x00007300ff2b77ac */ /* 0x000e220008000800 */
[----:B------:R-:W-:Y:S02]  /*5e40*/  F2FP.F16.F32.PACK_AB R196, R61, R60 ;  /* 0x0000003c3dc4723e */ /* 0x000fe400000000ff */
[----:B------:R-:W-:Y:S01]  /*5e50*/  F2FP.F16.F32.PACK_AB R197, R63, R62 ;  /* 0x0000003e3fc5723e */ /* 0x000fe200000000ff */
[----:B------:R-:W0:Y:S01]  /*5e60*/  LDCU UR49, c[0x0][0x398] ;  /* 0x00007300ff3177ac */ /* 0x000e220008000800 */
[----:B------:R-:W-:-:S02]  /*5e70*/  F2FP.F16.F32.PACK_AB R198, R65, R64 ;  /* 0x0000004041c6723e */ /* 0x000fc400000000ff */
[----:B------:R-:W-:Y:S01]  /*5e80*/  F2FP.F16.F32.PACK_AB R199, R67, R66 ;  /* 0x0000004243c7723e */ /* 0x000fe200000000ff */
[----:B------:R-:W0:Y:S01]  /*5e90*/  LDCU UR50, c[0x0][0x398] ;  /* 0x00007300ff3277ac */ /* 0x000e220008000800 */
[----:B-----5:R-:W-:Y:S02]  /*5ea0*/  F2FP.F16.F32.PACK_AB R200, R101, R100 ;  /* 0x0000006465c8723e */ /* 0x020fe400000000ff */
[----:B------:R-:W-:Y:S01]  /*5eb0*/  F2FP.F16.F32.PACK_AB R201, R103, R102 ;  /* 0x0000006667c9723e */ /* 0x000fe200000000ff */
[----:B------:R-:W5:Y:S01]  /*5ec0*/  LDCU UR51, c[0x0][0x398] ;  /* 0x00007300ff3377ac */ /* 0x000f620008000800 */
[----:B------:R-:W-:Y:S02]  /*5ed0*/  F2FP.F16.F32.PACK_AB R202, R105, R104 ;  /* 0x0000006869ca723e */ /* 0x000fe400000000ff */
[----:B------:R-:W-:Y:S01]  /*5ee0*/  F2FP.F16.F32.PACK_AB R203, R107, R106 ;  /* 0x0000006a6bcb723e */ /* 0x000fe200000000ff */
[----:B------:R-:W0:Y:S01]  /*5ef0*/  LDCU UR52, c[0x0][0x398] ;  /* 0x00007300ff3477ac */ /* 0x000e220008000800 */
[----:B------:R-:W-:-:S02]  /*5f00*/  F2FP.F16.F32.PACK_AB R204, R109, R108 ;  /* 0x0000006c6dcc723e */ /* 0x000fc400000000ff */
[----:B------:R-:W-:Y:S01]  /*5f10*/  F2FP.F16.F32.PACK_AB R205, R111, R110 ;  /* 0x0000006e6fcd723e */ /* 0x000fe200000000ff */
[----:B------:R-:W0:Y:S01]  /*5f20*/  LDCU UR53, c[0x0][0x398] ;  /* 0x00007300ff3577ac */ /* 0x000e220008000800 */
[----:B------:R-:W-:Y:S02]  /*5f30*/  F2FP.F16.F32.PACK_AB R206, R113, R112 ;  /* 0x0000007071ce723e */ /* 0x000fe400000000ff */
[----:B------:R-:W-:Y:S01]  /*5f40*/  F2FP.F16.F32.PACK_AB R207, R115, R114 ;  /* 0x0000007273cf723e */ /* 0x000fe200000000ff */
[----:B------:R-:W0:Y:S01]  /*5f50*/  LDCU UR9, c[0x0][0x398] ;  /* 0x00007300ff0977ac */ /* 0x000e220008000800 */
[----:B------:R-:W0:Y:S01]  /*5f60*/  LDTM.x64 R52, tmem[UR10+0x80] ;  /* 0x0000800a003479ee */ /* 0x000e220008340000 */
[----:B------:R-:W-:Y:S02]  /*5f70*/  F2FP.F16.F32.PACK_AB R116, R117, R116 ;  /* 0x000000747574723e */ /* 0x000fe400000000ff */
[----:B------:R-:W-:Y:S01]  /*5f80*/  F2FP.F16.F32.PACK_AB R117, R119, R118 ;  /* 0x000000767775723e */ /* 0x000fe200000000ff */
[----:B------:R-:W0:Y:S01]  /*5f90*/  LDCU UR54, c[0x0][0x398] ;  /* 0x00007300ff3677ac */ /* 0x000e220008000800 */
[----:B------:R-:W-:-:S02]  /*5fa0*/  F2FP.F16.F32.PACK_AB R118, R121, R120 ;  /* 0x000000787976723e */ /* 0x000fc400000000ff */
[----:B------:R-:W-:Y:S01]  /*5fb0*/  F2FP.F16.F32.PACK_AB R119, R123, R122 ;  /* 0x0000007a7b77723e */ /* 0x000fe200000000ff */
[----:B------:R-:W1:Y:S01]  /*5fc0*/  LDCU UR55, c[0x0][0x398] ;  /* 0x00007300ff3777ac */ /* 0x000e620008000800 */
[----:B------:R-:W-:Y:S02]  /*5fd0*/  F2FP.F16.F32.PACK_AB R124, R125, R124 ;  /* 0x0000007c7d7c723e */ /* 0x000fe400000000ff */
[----:B------:R-:W-:Y:S01]  /*5fe0*/  F2FP.F16.F32.PACK_AB R164, R5, R4 ;  /* 0x0000000405a4723e */ /* 0x000fe200000000ff */
[----:B------:R-:W1:Y:S01]  /*5ff0*/  LDCU UR56, c[0x0][0x398] ;  /* 0x00007300ff3877ac */ /* 0x000e620008000800 */
[----:B------:R-:W-:Y:S02]  /*6000*/  F2FP.F16.F32.PACK_AB R165, R7, R6 ;  /* 0x0000000607a5723e */ /* 0x000fe400000000ff */
[----:B------:R-:W-:Y:S01]  /*6010*/  F2FP.F16.F32.PACK_AB R166, R9, R8 ;  /* 0x0000000809a6723e */ /* 0x000fe200000000ff */
[----:B------:R-:W1:Y:S01]  /*6020*/  LDCU UR57, c[0x0][0x398] ;  /* 0x00007300ff3977ac */ /* 0x000e620008000800 */
[----:B------:R-:W-:-:S02]  /*6030*/  F2FP.F16.F32.PACK_AB R167, R11, R10 ;  /* 0x0000000a0ba7723e */ /* 0x000fc400000000ff */
[----:B------:R-:W-:Y:S01]  /*6040*/  F2FP.F16.F32.PACK_AB R125, R127, R126 ;  /* 0x0000007e7f7d723e */ /* 0x000fe200000000ff */
[----:B------:R-:W1:Y:S01]  /*6050*/  LDCU UR44, c[0x0][0x398] ;  /* 0x00007300ff2c77ac */ /* 0x000e620008000800 */
[----:B------:R-:W-:Y:S02]  /*6060*/  F2FP.F16.F32.PACK_AB R126, R129, R128 ;  /* 0x00000080817e723e */ /* 0x000fe400000000ff */
[----:B------:R-:W-:Y:S01]  /*6070*/  F2FP.F16.F32.PACK_AB R127, R131, R130 ;  /* 0x00000082837f723e */ /* 0x000fe200000000ff */
[----:B------:R-:W1:Y:S01]  /*6080*/  LDCU UR45, c[0x0][0x398] ;  /* 0x00007300ff2d77ac */ /* 0x000e620008000800 */
[----:B0-----:R-:W-:Y:S02]  /*6090*/  F2FP.F16.F32.PACK_AB R120, R53, R52 ;  /* 0x000000343578723e */ /* 0x001fe400000000ff */
        /* <DEDUP_REMOVED lines=33> */
[----:B------:R-:W-:Y:S02]  /*62b0*/  F2FP.F16.F32.PACK_AB R187, R51, R50 ;  /* 0x0000003233bb723e */ /* 0x000fe400000000ff */
[----:B------:R-:W-:Y:S02]  /*62c0*/  F2FP.F16.F32.PACK_AB R128, R61, R60 ;  /* 0x0000003c3d80723e */ /* 0x000fe400000000ff */
[----:B------:R-:W-:Y:S02]  /*62d0*/  F2FP.F16.F32.PACK_AB R129, R63, R62 ;  /* 0x0000003e3f81723e */ /* 0x000fe400000000ff */
[----:B------:R-:W-:-:S02]  /*62e0*/  F2FP.F16.F32.PACK_AB R130, R65, R64 ;  /* 0x000000404182723e */ /* 0x000fc400000000ff */
[----:B------:R-:W-:Y:S02]  /*62f0*/  F2FP.F16.F32.PACK_AB R131, R67, R66 ;  /* 0x000000424383723e */ /* 0x000fe400000000ff */
[----:B------:R-:W0:Y:S01]  /*6300*/  LDTM.x64 R4, tmem[UR10+0xc0] ;  /* 0x0000c00a000479ee */ /* 0x000e220008340000 */
[----:B------:R-:W-:Y:S01]  /*6310*/  NOP ;  /* 0x0000000000007918 */ /* 0x000fe20000000000 */
[----:B------:R-:W-:Y:S01]  /*6320*/  STS.128 [R188], R164 ;  /* 0x000000a4bc007388 */ /* 0x000fe20000000c00 */
[----:B------:R-:W-:Y:S01]  /*6330*/  F2FP.F16.F32.PACK_AB R68, R69, R68 ;  /* 0x000000444544723e */ /* 0x000fe200000000ff */
[----:B------:R-:W0:Y:S01]  /*6340*/  LDCU.64 UR10, c[0x0][0x398] ;  /* 0x00007300ff0a77ac */ /* 0x000e220008000a00 */
[----:B------:R-:W-:Y:S01]  /*6350*/  F2FP.F16.F32.PACK_AB R69, R71, R70 ;  /* 0x000000464745723e */ /* 0x000fe200000000ff */
[----:B------:R-:W-:Y:S01]  /*6360*/  STS.128 [R188+0x800], R120 ;  /* 0x00080078bc007388 */ /* 0x000fe20000000c00 */
[----:B------:R-:W-:Y:S02]  /*6370*/  F2FP.F16.F32.PACK_AB R70, R73, R72 ;  /* 0x000000484946723e */ /* 0x000fe400000000ff */
[----:B------:R-:W-:Y:S01]  /*6380*/  F2FP.F16.F32.PACK_AB R71, R75, R74 ;  /* 0x0000004a4b47723e */ /* 0x000fe200000000ff */
[----:B0-----:R-:W-:Y:S01]  /*6390*/  BAR.SYNC.DEFER_BLOCKING 0x0 ;  /* 0x0000000000007b1d */ /* 0x001fe20000010000 */
[----:B------:R-:W-:-:S02]  /*63a0*/  F2FP.F16.F32.PACK_AB R76, R77, R76 ;  /* 0x0000004c4d4c723e */ /* 0x000fc400000000ff */
[----:B------:R-:W-:Y:S02]  /*63b0*/  F2FP.F16.F32.PACK_AB R77, R79, R78 ;  /* 0x0000004e4f4d723e */ /* 0x000fe400000000ff */
[----:B------:R-:W-:Y:S02]  /*63c0*/  F2FP.F16.F32.PACK_AB R78, R81, R80 ;  /* 0x00000050514e723e */ /* 0x000fe400000000ff */
[----:B------:R-:W-:Y:S02]  /*63d0*/  F2FP.F16.F32.PACK_AB R79, R83, R82 ;  /* 0x00000052534f723e */ /* 0x000fe400000000ff */
[----:B------:R-:W-:Y:S02]  /*63e0*/  F2FP.F16.F32.PACK_AB R84, R85, R84 ;  /* 0x000000545554723e */ /* 0x000fe400000000ff */
[----:B------:R-:W-:Y:S02]  /*63f0*/  F2FP.F16.F32.PACK_AB R85, R87, R86 ;  /* 0x000000565755723e */ /* 0x000fe400000000ff */
[----:B------:R-:W-:-:S02]  /*6400*/  F2FP.F16.F32.PACK_AB R86, R89, R88 ;  /* 0x000000585956723e */ /* 0x000fc400000000ff */
[----:B------:R-:W-:Y:S02]  /*6410*/  F2FP.F16.F32.PACK_AB R4, R5, R4 ;  /* 0x000000040504723e */ /* 0x000fe400000000ff */
[----:B------:R-:W-:Y:S02]  /*6420*/  F2FP.F16.F32.PACK_AB R12, R13, R12 ;  /* 0x0000000c0d0c723e */ /* 0x000fe400000000ff */
[----:B------:R-:W-:Y:S02]  /*6430*/  F2FP.F16.F32.PACK_AB R5, R7, R6 ;  /* 0x000000060705723e */ /* 0x000fe400000000ff */
[----:B------:R-:W-:Y:S02]  /*6440*/  F2FP.F16.F32.PACK_AB R13, R15, R14 ;  /* 0x0000000e0f0d723e */ /* 0x000fe400000000ff */
[----:B------:R-:W-:Y:S02]  /*6450*/  F2FP.F16.F32.PACK_AB R6, R9, R8 ;  /* 0x000000080906723e */ /* 0x000fe400000000ff */
[----:B------:R-:W-:-:S02]  /*6460*/  F2FP.F16.F32.PACK_AB R7, R11, R10 ;  /* 0x0000000a0b07723e */ /* 0x000fc400000000ff */
[----:B------:R-:W-:Y:S01]  /*6470*/  F2FP.F16.F32.PACK_AB R14, R17, R16 ;  /* 0x00000010110e723e */ /* 0x000fe200000000ff */
[----:B------:R-:W0:Y:S01]  /*6480*/  LDS.128 R8, [R189+0x1000] ;  /* 0x00100000bd087984 */ /* 0x000e220000000c00 */
[----:B------:R-:W-:Y:S02]  /*6490*/  F2FP.F16.F32.PACK_AB R15, R19, R18 ;  /* 0x00000012130f723e */ /* 0x000fe400000000ff */
[----:B------:R-:W-:Y:S01]  /*64a0*/  F2FP.F16.F32.PACK_AB R20, R21, R20 ;  /* 0x000000141514723e */ /* 0x000fe200000000ff */
[----:B------:R-:W0:Y:S01]  /*64b0*/  LDS.128 R16, [R189] ;  /* 0x00000000bd107984 */ /* 0x000e220000000c00 */
[----:B------:R-:W-:Y:S02]  /*64c0*/  F2FP.F16.F32.PACK_AB R28, R29, R28 ;  /* 0x0000001c1d1c723e */ /* 0x000fe400000000ff */
[----:B------:R-:W-:Y:S01]  /*64d0*/  F2FP.F16.F32.PACK_AB R21, R23, R22 ;  /* 0x000000161715723e */ /* 0x000fe200000000ff */
[----:B------:R-:W-:Y:S01]  /*64e0*/  BAR.SYNC.DEFER_BLOCKING 0x0 ;  /* 0x0000000000007b1d */ /* 0x000fe20000010000 */
        /* <DEDUP_REMOVED lines=11> */
[----:B------:R-:W-:Y:S01]  /*65a0*/  F2FP.F16.F32.PACK_AB R46, R49, R48 ;  /* 0x00000030312e723e */ /* 0x000fe200000000ff */
[----:B------:R-:W-:Y:S01]  /*65b0*/  STS.128 [R188], R168 ;  /* 0x000000a8bc007388 */ /* 0x000fe20000000c00 */
[----:B------:R-:W-:-:S02]  /*65c0*/  F2FP.F16.F32.PACK_AB R47, R51, R50 ;  /* 0x00000032332f723e */ /* 0x000fc400000000ff */
[----:B------:R-:W-:Y:S01]  /*65d0*/  F2FP.F16.F32.PACK_AB R52, R53, R52 ;  /* 0x000000343534723e */ /* 0x000fe200000000ff */
[----:B------:R0:W-:Y:S01]  /*65e0*/  STS.128 [R188+0x800], R128 ;  /* 0x00080080bc007388 */ /* 0x0001e20000000c00 */
[----:B------:R-:W-:Y:S02]  /*65f0*/  F2FP.F16.F32.PACK_AB R60, R61, R60 ;  /* 0x0000003c3d3c723e */ /* 0x000fe400000000ff */
[----:B------:R-:W-:Y:S01]  /*6600*/  F2FP.F16.F32.PACK_AB R53, R55, R54 ;  /* 0x000000363735723e */ /* 0x000fe200000000ff */
[----:B------:R-:W-:Y:S01]  /*6610*/  BAR.SYNC.DEFER_BLOCKING 0x0 ;  /* 0x0000000000007b1d */ /* 0x000fe20000010000 */
[----:B------:R-:W-:Y:S02]  /*6620*/  F2FP.F16.F32.PACK_AB R61, R63, R62 ;  /* 0x0000003e3f3d723e */ /* 0x000fe400000000ff */
[----:B------:R-:W-:Y:S02]  /*6630*/  F2FP.F16.F32.PACK_AB R54, R57, R56 ;  /* 0x000000383936723e */ /* 0x000fe400000000ff */
[----:B------:R-:W-:-:S02]  /*6640*/  F2FP.F16.F32.PACK_AB R55, R59, R58 ;  /* 0x0000003a3b37723e */ /* 0x000fc400000000ff */
[----:B------:R-:W-:Y:S02]  /*6650*/  F2FP.F16.F32.PACK_AB R62, R65, R64 ;  /* 0x00000040413e723e */ /* 0x000fe400000000ff */
[----:B------:R-:W-:Y:S02]  /*6660*/  F2FP.F16.F32.PACK_AB R63, R67, R66 ;  /* 0x00000042433f723e */ /* 0x000fe400000000ff */
[----:B------:R-:W-:Y:S01]  /*6670*/  F2FP.F16.F32.PACK_AB R87, R91, R90 ;  /* 0x0000005a5b57723e */ /* 0x000fe200000000ff */
[----:B0-----:R-:W0:Y:S01]  /*6680*/  LDC R128, c[0x0][0x3b4] ;  /* 0x0000ed00ff807b82 */ /* 0x001e220000000800 */
[----:B------:R-:W-:Y:S02]  /*6690*/  F2FP.F16.F32.PACK_AB R92, R93, R92 ;  /* 0x0000005c5d5c723e */ /* 0x000fe400000000ff */
[----:B------:R-:W-:Y:S02]  /*66a0*/  F2FP.F16.F32.PACK_AB R93, R95, R94 ;  /* 0x0000005e5f5d723e */ /* 0x000fe400000000ff */
[----:B------:R-:W-:-:S02]  /*66b0*/  F2FP.F16.F32.PACK_AB R94, R97, R96 ;  /* 0x00000060615e723e */ /* 0x000fc400000000ff */
[----:B------:R-:W-:Y:S02]  /*66c0*/  F2FP.F16.F32.PACK_AB R95, R99, R98 ;  /* 0x00000062635f723e */ /* 0x000fe400000000ff */
[----:B------:R-:W-:Y:S02]  /*66d0*/  F2FP.F16.F32.PACK_AB R100, R101, R100 ;  /* 0x000000646564723e */ /* 0x000fe400000000ff */
[----:B------:R-:W-:Y:S01]  /*66e0*/  F2FP.F16.F32.PACK_AB R101, R103, R102 ;  /* 0x000000666765723e */ /* 0x000fe200000000ff */
[----:B------:R-:W1:Y:S01]  /*66f0*/  LDS.128 R32, [R189] ;  /* 0x00000000bd207984 */ /* 0x000e620000000c00 */
[----:B------:R-:W-:Y:S02]  /*6700*/  F2FP.F16.F32.PACK_AB R102, R105, R104 ;  /* 0x000000686966723e */ /* 0x000fe400000000ff */
[----:B------:R-:W-:Y:S01]  /*6710*/  F2FP.F16.F32.PACK_AB R103, R107, R106 ;  /* 0x0000006a6b67723e */ /* 0x000fe200000000ff */
[----:B------:R-:W1:Y:S01]  /*6720*/  LDS.128 R24, [R189+0x1000] ;  /* 0x00100000bd187984 */ /* 0x000e620000000c00 */
[----:B------:R-:W-:-:S02]  /*6730*/  F2FP.F16.F32.PACK_AB R108, R109, R108 ;  /* 0x0000006c6d6c723e */ /* 0x000fc400000000ff */
[----:B------:R-:W-:Y:S01]  /*6740*/  F2FP.F16.F32.PACK_AB R109, R111, R110 ;  /* 0x0000006e6f6d723e */ /* 0x000fe200000000ff */
[----:B------:R-:W-:Y:S01]  /*6750*/  BAR.SYNC.DEFER_BLOCKING 0x0 ;  /* 0x0000000000007b1d */ /* 0x000fe20000010000 */
[----:B------:R-:W-:Y:S02]  /*6760*/  F2FP.F16.F32.PACK_AB R110, R113, R112 ;  /* 0x00000070716e723e */ /* 0x000fe400000000ff */
[----:B------:R-:W-:Y:S01]  /*6770*/  F2FP.F16.F32.PACK_AB R111, R115, R114 ;  /* 0x00000072736f723e */ /* 0x000fe200000000ff */
[----:B0-----:R-:W-:Y:S01]  /*6780*/  IMAD R129, R3, R128, RZ ;  /* 0x0000008003817224 */ /* 0x001fe200078e02ff */
[----:B------:R-:W-:Y:S02]  /*6790*/  F2FP.F16.F32.PACK_AB R132, R133, R132 ;  /* 0x000000848584723e */ /* 0x000fe400000000ff */
[----:B------:R-:W-:Y:S01]  /*67a0*/  F2FP.F16.F32.PACK_AB R133, R135, R134 ;  /* 0x000000868785723e */ /* 0x000fe200000000ff */
[----:B------:R-:W-:Y:S01]  /*67b0*/  IMAD R131, R128, 0x100, R129 ;  /* 0x0000010080837824 */ /* 0x000fe200078e0281 */
[----:B------:R-:W-:Y:S01]  /*67c0*/  F2FP.F16.F32.PACK_AB R134, R137, R136 ;  /* 0x000000888986723e */ /* 0x000fe200000000ff */
[----:B------:R-:W-:Y:S01]  /*67d0*/  IMAD R137, R0, UR32, RZ ;  /* 0x0000002000897c24 */ /* 0x000fe2000f8e02ff */
[----:B------:R-:W-:-:S02]  /*67e0*/  F2FP.F16.F32.PACK_AB R135, R139, R138 ;  /* 0x0000008a8b87723e */ /* 0x000fc400000000ff */
[----:B------:R-:W-:Y:S02]  /*67f0*/  F2FP.F16.F32.PACK_AB R140, R141, R140 ;  /* 0x0000008c8d8c723e */ /* 0x000fe400000000ff */
        /* <DEDUP_REMOVED lines=8> */
[----:B------:R-:W-:Y:S01]  /*6880*/  STS.128 [R188+0x800], R68 ;  /* 0x00080044bc007388 */ /* 0x000fe20000000c00 */
[----:B------:R-:W-:Y:S02]  /*6890*/  F2FP.F16.F32.PACK_AB R156, R157, R156 ;  /* 0x0000009c9d9c723e */ /* 0x000fe400000000ff */
[----:B------:R-:W-:Y:S01]  /*68a0*/  F2FP.F16.F32.PACK_AB R157, R159, R158 ;  /* 0x0000009e9f9d723e */ /* 0x000fe200000000ff */
[----:B------:R-:W-:Y:S01]  /*68b0*/  BAR.SYNC.DEFER_BLOCKING 0x0 ;  /* 0x0000000000007b1d */ /* 0x000fe20000010000 */
[----:B------:R-:W-:Y:S02]  /*68c0*/  F2FP.F16.F32.PACK_AB R158, R161, R160 ;  /* 0x000000a0a19e723e */ /* 0x000fe400000000ff */
[----:B------:R-:W-:Y:S02]  /*68d0*/  F2FP.F16.F32.PACK_AB R159, R163, R162 ;  /* 0x000000a2a39f723e */ /* 0x000fe400000000ff */
[----:B------:R-:W-:-:S02]  /*68e0*/  LEA R128, P3, R129, UR12, 0x1 ;  /* 0x0000000c81807c11 */ /* 0x000fc4000f8608ff */
[----:B------:R-:W-:Y:S02]  /*68f0*/  LEA R130, P2, R131, UR12, 0x1 ;  /* 0x0000000c83827c11 */ /* 0x000fe4000f8408ff */
[----:B------:R-:W-:Y:S02]  /*6900*/  LEA.HI.X.SX32 R129, R129, UR13, 0x1, P3 ;  /* 0x0000000d81817c11 */ /* 0x000fe400098f0eff */
[----:B------:R-:W-:Y:S01]  /*6910*/  ISETP.GE.AND P3, PT, R3, UR14, PT ;  /* 0x0000000e03007c0c */ /* 0x000fe2000bf66270 */
[----:B------:R-:W0:Y:S01]  /*6920*/  LDCU UR14, c[0x0][0x39c] ;  /* 0x00007380ff0e77ac */ /* 0x000e220008000800 */
[----:B------:R-:W-:Y:S02]  /*6930*/  LEA.HI.X.SX32 R131, R131, UR13, 0x1, P2 ;  /* 0x0000000d83837c11 */ /* 0x000fe400090f0eff */
[C---:B------:R-:W-:Y:S01]  /*6940*/  ISETP.GE.AND P2, PT, R0.reuse, UR15, PT ;  /* 0x0000000f00007c0c */ /* 0x040fe2000bf46270 */
[----:B------:R-:W0:Y:S01]  /*6950*/  LDCU.64 UR12, c[0x0][0x398] ;  /* 0x00007300ff0c77ac */ /* 0x000e220008000a00 */
[----:B-1----:R-:W-:-:S02]  /*6960*/  ISETP.LT.AND P3, PT, R0, UR39, !P3 ;  /* 0x0000002700007c0c */ /* 0x002fc4000df61270 */
[----:B--2---:R-:W-:Y:S01]  /*6970*/  ISETP.LT.AND P2, PT, R2, UR4, !P2 ;  /* 0x0000000402007c0c */ /* 0x004fe2000d741270 */
[----:B------:R-:W1:Y:S01]  /*6980*/  LDCU UR39, c[0x0][0x398] ;  /* 0x00007300ff2777ac */ /* 0x000e620008000800 */
[----:B------:R-:W-:Y:S01]  /*6990*/  PRMT R136, R8, 0x7632, R136 ;  /* 0x0000763208887816 */ /* 0x000fe20000000088 */
[----:B------:R-:W-:Y:S01]  /*69a0*/  LDS.128 R48, [R189] ;  /* 0x00000000bd307984 */ /* 0x000fe20000000c00 */
[----:B------:R-:W2:Y:S03]  /*69b0*/  LDCU UR4, c[0x0][0x398] ;  /* 0x00007300ff0477ac */ /* 0x000ea60008000800 */
[----:B------:R-:W0:Y:S01]  /*69c0*/  LDS.128 R40, [R189+0x1000] ;  /* 0x00100000bd287984 */ /* 0x000e220000000c00 */
[----:B------:R-:W-:Y:S06]  /*69d0*/  BAR.SYNC.DEFER_BLOCKING 0x0 ;  /* 0x0000000000007b1d */ /* 0x000fec0000010000 */
[----:B------:R-:W-:Y:S04]  /*69e0*/  STS.128 [R188], R176 ;  /* 0x000000b0bc007388 */ /* 0x000fe80000000c00 */
[----:B------:R-:W-:Y:S01]  /*69f0*/  STS.128 [R188+0x800], R76 ;  /* 0x0008004cbc007388 */ /* 0x000fe20000000c00 */
[----:B------:R-:W-:Y:S06]  /*6a00*/  BAR.SYNC.DEFER_BLOCKING 0x0 ;  /* 0x0000000000007b1d */ /* 0x000fec0000010000 */
[----:B------:R-:W-:Y:S04]  /*6a10*/  LDS.128 R64, [R189] ;  /* 0x00000000bd407984 */ /* 0x000fe80000000c00 */
        /* <DEDUP_REMOVED lines=41> */
[----:B------:R-:W0:Y:S04]  /*6cb0*/  LDS.128 R112, [R189] ;  /* 0x00000000bd707984 */ /* 0x000e280000000c00 */
[----:B------:R-:W0:Y:S01]  /*6cc0*/  LDS.128 R12, [R189+0x1000] ;  /* 0x00100000bd0c7984 */ /* 0x000e220000000c00 */
[----:B------:R-:W-:Y:S06]  /*6cd0*/  BAR.SYNC.DEFER_BLOCKING 0x0 ;  /* 0x0000000000007b1d */ /* 0x000fec0000010000 */
[----:B------:R-:W-:Y:S04]  /*6ce0*/  STS.128 [R188], R124 ;  /* 0x0000007cbc007388 */ /* 0x000fe80000000c00 */
[----:B------:R-:W-:Y:S01]  /*6cf0*/  STS.128 [R188+0x800], R28 ;  /* 0x0008001cbc007388 */ /* 0x000fe20000000c00 */
[----:B------:R-:W-:Y:S06]  /*6d00*/  BAR.SYNC.DEFER_BLOCKING 0x0 ;  /* 0x0000000000007b1d */ /* 0x000fec0000010000 */
[----:B------:R-:W-:Y:S04]  /*6d10*/  LDS.128 R116, [R189] ;  /* 0x00000000bd747984 */ /* 0x000fe80000000c00 */
[----:B------:R-:W-:Y:S01]  /*6d20*/  LDS.128 R20, [R189+0x1000] ;  /* 0x00100000bd147984 */ /* 0x000fe20000000c00 */
[----:B------:R-:W-:Y:S06]  /*6d30*/  BAR.SYNC.DEFER_BLOCKING 0x0 ;  /* 0x0000000000007b1d */ /* 0x000fec0000010000 */
[----:B------:R0:W-:Y:S04]  /*6d40*/  STS.128 [R188], R132 ;  /* 0x00000084bc007388 */ /* 0x0001e80000000c00 */
[----:B------:R-:W-:Y:S01]  /*6d50*/  STS.128 [R188+0x800], R36 ;  /* 0x00080024bc007388 */ /* 0x000fe20000000c00 */
[----:B------:R-:W-:Y:S01]  /*6d60*/  BAR.SYNC.DEFER_BLOCKING 0x0 ;  /* 0x0000000000007b1d */ /* 0x000fe20000010000 */
[----:B0-----:R-:W-:-:S04]  /*6d70*/  IMAD.WIDE R132, R137, 0x2, R128 ;  /* 0x0000000289847825 */ /* 0x001fc800078e0280 */
[----:B------:R-:W-:-:S04]  /*6d80*/  IMAD.WIDE R134, R137, 0x2, R130 ;  /* 0x0000000289867825 */ /* 0x000fc800078e0282 */
[----:B------:R-:W-:Y:S01]  /*6d90*/  VIADD R137, R137, UR32 ;  /* 0x0000002089897c36 */ /* 0x000fe20008000000 */
[----:B------:R-:W-:Y:S04]  /*6da0*/  LDS.128 R120, [R189] ;  /* 0x00000000bd787984 */ /* 0x000fe80000000c00 */
[----:B------:R-:W-:Y:S01]  /*6db0*/  LDS.128 R28, [R189+0x1000] ;  /* 0x00100000bd1c7984 */ /* 0x000fe20000000c00 */
[----:B------:R-:W-:Y:S06]  /*6dc0*/  BAR.SYNC.DEFER_BLOCKING 0x0 ;  /* 0x0000000000007b1d */ /* 0x000fec0000010000 */
[----:B------:R-:W-:Y:S04]  /*6dd0*/  STS.128 [R188], R140 ;  /* 0x0000008cbc007388 */ /* 0x000fe80000000c00 */
[----:B------:R-:W-:Y:S01]  /*6de0*/  STS.128 [R188+0x800], R44 ;  /* 0x0008002cbc007388 */ /* 0x000fe20000000c00 */
[----:B------:R-:W-:Y:S06]  /*6df0*/  BAR.SYNC.DEFER_BLOCKING 0x0 ;  /* 0x0000000000007b1d */ /* 0x000fec0000010000 */
[----:B------:R-:W0:Y:S04]  /*6e00*/  LDS.128 R124, [R189] ;  /* 0x00000000bd7c7984 */ /* 0x000e280000000c00 */
[----:B------:R-:W-:Y:S01]  /*6e10*/  LDS.128 R36, [R189+0x1000] ;  /* 0x00100000bd247984 */ /* 0x000fe20000000c00 */
[----:B------:R-:W-:Y:S06]  /*6e20*/  BAR.SYNC.DEFER_BLOCKING 0x0 ;  /* 0x0000000000007b1d */ /* 0x000fec0000010000 */
[----:B------:R-:W-:Y:S04]  /*6e30*/  STS.128 [R188], R148 ;  /* 0x00000094bc007388 */ /* 0x000fe80000000c00 */
[----:B------:R-:W-:Y:S01]  /*6e40*/  STS.128 [R188+0x800], R52 ;  /* 0x00080034bc007388 */ /* 0x000fe20000000c00 */
[----:B------:R-:W-:Y:S06]  /*6e50*/  BAR.SYNC.DEFER_BLOCKING 0x0 ;  /* 0x0000000000007b1d */ /* 0x000fec0000010000 */
[----:B------:R-:W-:Y:S04]  /*6e60*/  LDS.128 R52, [R189] ;  /* 0x00000000bd347984 */ /* 0x000fe80000000c00 */
[----:B------:R-:W-:Y:S01]  /*6e70*/  LDS.128 R44, [R189+0x1000] ;  /* 0x00100000bd2c7984 */ /* 0x000fe20000000c00 */
[----:B------:R-:W-:Y:S06]  /*6e80*/  BAR.SYNC.DEFER_BLOCKING 0x0 ;  /* 0x0000000000007b1d */ /* 0x000fec0000010000 */
[----:B------:R-:W-:Y:S04]  /*6e90*/  STS.128 [R188], R156 ;  /* 0x0000009cbc007388 */ /* 0x000fe80000000c00 */
[----:B------:R0:W-:Y:S01]  /*6ea0*/  STS.128 [R188+0x800], R60 ;  /* 0x0008003cbc007388 */ /* 0x0001e20000000c00 */
[----:B------:R-:W-:Y:S01]  /*6eb0*/  BAR.SYNC.DEFER_BLOCKING 0x0 ;  /* 0x0000000000007b1d */ /* 0x000fe20000010000 */
[----:B0-----:R-:W-:-:S04]  /*6ec0*/  IMAD.WIDE R60, R137, 0x2, R128 ;  /* 0x00000002893c7825 */ /* 0x001fc800078e0280 */
[----:B------:R-:W-:Y:S01]  /*6ed0*/  IMAD.WIDE R62, R137, 0x2, R130 ;  /* 0x00000002893e7825 */ /* 0x000fe200078e0282 */
[----:B------:R0:W-:Y:S01]  /*6ee0*/  @P3 STG.E.U16 desc[UR22][R132.64], R16 ;  /* 0x0000001084003986 */ /* 0x0001e2000c101516 */
[C---:B------:R-:W-:Y:S01]  /*6ef0*/  ISETP.LT.AND P3, PT, R3.reuse, UR20, !P0 ;  /* 0x0000001403007c0c */ /* 0x040fe2000c761270 */
[----:B------:R-:W1:Y:S01]  /*6f00*/  LDCU UR20, c[0x0][0x398] ;  /* 0x00007300ff1477ac */ /* 0x000e620008000800 */
[C---:B------:R-:W-:Y:S01]  /*6f10*/  ISETP.LT.AND P0, PT, R2.reuse, UR12, !P0 ;  /* 0x0000000c02007c0c */ /* 0x040fe2000c701270 */
[----:B------:R2:W-:Y:S01]  /*6f20*/  @P2 STG.E.U16 desc[UR22][R134.64], R8 ;  /* 0x0000000886002986 */ /* 0x0005e2000c101516 */
[----:B---3--:R-:W-:Y:S01]  /*6f30*/  ISETP.LT.AND P2, PT, R3, UR6, !P4 ;  /* 0x0000000603007c0c */ /* 0x008fe2000e741270 */
[----:B------:R-:W3:Y:S01]  /*6f40*/  LDCU UR6, c[0x0][0x398] ;  /* 0x00007300ff0677ac */ /* 0x000ee20008000800 */
[----:B------:R-:W-:Y:S01]  /*6f50*/  ISETP.LT.AND P4, PT, R2, UR10, !P4 ;  /* 0x0000000a02007c0c */ /* 0x000fe2000e781270 */
[----:B------:R-:W1:Y:S01]  /*6f60*/  LDCU UR10, c[0x0][0x398] ;  /* 0x00007300ff0a77ac */ /* 0x000e620008000800 */
[----:B0-----:R-:W-:Y:S01]  /*6f70*/  PRMT R133, R16, 0x7632, R133 ;  /* 0x0000763210857816 */ /* 0x001fe20000000085 */
[----:B------:R-:W-:Y:S01]  /*6f80*/  VIADD R16, R0, 0x6 ;  /* 0x0000000600107836 */ /* 0x000fe20000000000 */
[----:B------:R-:W0:Y:S01]  /*6f90*/  LDCU UR12, c[0x0][0x398] ;  /* 0x00007300ff0c77ac */ /* 0x000e220008000800 */
[----:B--2---:R-:W-:Y:S01]  /*6fa0*/  VIADD R135, R137, UR32 ;  /* 0x0000002089877c36 */ /* 0x004fe20008000000 */
[----:B------:R-:W-:-:S05]  /*6fb0*/  PRMT R134, R17, 0x7632, R134 ;  /* 0x0000763211867816 */ /* 0x000fca0000000086 */
[----:B------:R2:W-:Y:S01]  /*6fc0*/  @P2 STG.E.U16 desc[UR22][R60.64], R133 ;  /* 0x000000853c002986 */ /* 0x0005e2000c101516 */
[----:B------:R-:W-:Y:S01]  /*6fd0*/  VIADD R8, R0, 0x7 ;  /* 0x0000000700087836 */ /* 0x000fe20000000000 */
[----:B------:R-:W-:Y:S01]  /*6fe0*/  ISETP.GE.AND P2, PT, R16, UR15, PT ;  /* 0x0000000f10007c0c */ /* 0x000fe2000bf46270 */
[C---:B------:R-:W-:Y:S01]  /*6ff0*/  VIADD R137, R135.reuse, UR32 ;  /* 0x0000002087897c36 */ /* 0x040fe20008000000 */
[----:B------:R0:W-:Y:S02]  /*7000*/  @P4 STG.E.U16 desc[UR22][R62.64], R136 ;  /* 0x000000883e004986 */ /* 0x0001e4000c101516 */
[----:B------:R-:W-:Y:S01]  /*7010*/  ISETP.GE.AND P4, PT, R8, UR15, PT ;  /* 0x0000000f08007c0c */ /* 0x000fe2000bf86270 */
[----:B------:R-:W-:Y:S02]  /*7020*/  VIADD R8, R0, 0x8 ;  /* 0x0000000800087836 */ /* 0x000fe40000000000 */
[----:B--2---:R-:W-:-:S04]  /*7030*/  IMAD.WIDE R132, R135, 0x2, R128 ;  /* 0x0000000287847825 */ /* 0x004fc800078e0280 */
[----:B------:R-:W-:Y:S01]  /*7040*/  IMAD.WIDE R60, R135, 0x2, R130 ;  /* 0x00000002873c7825 */ /* 0x000fe200078e0282 */
[----:B------:R2:W-:Y:S01]  /*7050*/  @P3 STG.E.U16 desc[UR22][R132.64], R17 ;  /* 0x0000001184003986 */ /* 0x0005e2000c101516 */
[----:B------:R-:W-:Y:S01]  /*7060*/  ISETP.LT.AND P3, PT, R3, UR16, !P5 ;  /* 0x0000001003007c0c */ /* 0x000fe2000ef61270 */
[----:B------:R-:W1:Y:S01]  /*7070*/  LDCU UR16, c[0x0][0x398] ;  /* 0x00007300ff1077ac */ /* 0x000e620008000800 */
[C---:B0-----:R-:W-:Y:S01]  /*7080*/  IMAD.WIDE R62, R137.reuse, 0x2, R128 ;  /* 0x00000002893e7825 */ /* 0x041fe200078e0280 */
[----:B------:R0:W-:Y:S01]  /*7090*/  @P0 STG.E.U16 desc[UR22][R60.64], R9 ;  /* 0x000000093c000986 */ /* 0x0001e2000c101516 */
[----:B------:R-:W-:Y:S01]  /*70a0*/  ISETP.LT.AND P5, PT, R2, UR24, !P5 ;  /* 0x0000001802007c0c */ /* 0x000fe2000efa1270 */
[----:B------:R-:W1:Y:S01]  /*70b0*/  LDCU UR24, c[0x0][0x398] ;  /* 0x00007300ff1877ac */ /* 0x000e620008000800 */
[----:B------:R-:W-:Y:S01]  /*70c0*/  ISETP.GE.AND P0, PT, R8, UR15, PT ;  /* 0x0000000f08007c0c */ /* 0x000fe2000bf06270 */
[----:B--2---:R-:W-:-:S06]  /*70d0*/  VIADD R133, R137, UR32 ;  /* 0x0000002089857c36 */ /* 0x004fcc0008000000 */
[----:B------:R2:W-:Y:S01]  /*70e0*/  @P3 STG.E.U16 desc[UR22][R62.64], R134 ;  /* 0x000000863e003986 */ /* 0x0005e2000c101516 */
[----:B------:R-:W-:Y:S01]  /*70f0*/  ISETP.LT.AND P3, PT, R3, UR26, !P1 ;  /* 0x0000001a03007c0c */ /* 0x000fe2000cf61270 */
[--C-:B------:R-:W-:Y:S01]  /*7100*/  IMAD.WIDE R16, R137, 0x2, R130.reuse ;  /* 0x0000000289107825 */ /* 0x100fe200078e0282 */
[----:B------:R-:W-:Y:S01]  /*7110*/  ISETP.LT.AND P1, PT, R2, UR18, !P1 ;  /* 0x0000001202007c0c */ /* 0x000fe2000cf21270 */
[----:B------:R-:W1:Y:S02]  /*7120*/  LDCU UR26, c[0x0][0x398] ;  /* 0x00007300ff1a77ac */ /* 0x000e640008000800 */
[----:B0-----:R-:W-:Y:S01]  /*7130*/  IMAD.WIDE R60, R133, 0x2, R130 ;  /* 0x00000002853c7825 */ /* 0x001fe200078e0282 */
[----:B------:R-:W0:Y:S03]  /*7140*/  LDCU UR18, c[0x0][0x398] ;  /* 0x00007300ff1277ac */ /* 0x000e260008000800 */
[----:B------:R-:W-:Y:S01]  /*7150*/  VIADD R132, R0, 0x9 ;  /* 0x0000000900847836 */ /* 0x000fe20000000000 */
[----:B--2---:R-:W-:Y:S01]  /*7160*/  PRMT R63, R9, 0x7632, R63 ;  /* 0x00007632093f7816 */ /* 0x004fe2000000003f */
[----:B------:R-:W-:Y:S01]  /*7170*/  IMAD.WIDE R8, R133, 0x2, R128 ;  /* 0x0000000285087825 */ /* 0x000fe200078e0280 */
[----:B------:R-:W-:-:S03]  /*7180*/  PRMT R62, R10, 0x7632, R62 ;  /* 0x000076320a3e7816 */ /* 0x000fc6000000003e */
[----:B------:R2:W-:Y:S01]  /*7190*/  @P5 STG.E.U16 desc[UR22][R16.64], R63 ;  /* 0x0000003f10005986 */ /* 0x0005e2000c101516 */
[----:B------:R-:W-:Y:S01]  /*71a0*/  VIADD R133, R133, UR32 ;  /* 0x0000002085857c36 */ /* 0x000fe20008000000 */
[----:B------:R-:W-:Y:S02]  /*71b0*/  ISETP.GE.AND P5, PT, R132, UR15, PT ;  /* 0x0000000f84007c0c */ /* 0x000fe4000bfa6270 */
[----:B------:R0:W-:Y:S01]  /*71c0*/  @P3 STG.E.U16 desc[UR22][R8.64], R18 ;  /* 0x0000001208003986 */ /* 0x0001e2000c101516 */
[C---:B------:R-:W-:Y:S01]  /*71d0*/  ISETP.LT.AND P3, PT, R3.reuse, UR38, !P2 ;  /* 0x0000002603007c0c */ /* 0x040fe2000d761270 */
[----:B------:R-:W1:Y:S01]  /*71e0*/  LDCU UR38, c[0x0][0x398] ;  /* 0x00007300ff2677ac */ /* 0x000e620008000800 */
[C---:B------:R-:W-:Y:S01]  /*71f0*/  ISETP.LT.AND P2, PT, R2.reuse, UR43, !P2 ;  /* 0x0000002b02007c0c */ /* 0x040fe2000d741270 */
[----:B------:R3:W-:Y:S01]  /*7200*/  @P1 STG.E.U16 desc[UR22][R60.64], R10 ;  /* 0x0000000a3c001986 */ /* 0x0007e2000c101516 */
[----:B------:R-:W-:Y:S01]  /*7210*/  ISETP.LT.AND P1, PT, R3, UR28, !P6 ;  /* 0x0000001c03007c0c */ /* 0x000fe2000f721270 */
[----:B------:R-:W1:Y:S01]  /*7220*/  LDCU UR28, c[0x0][0x398] ;  /* 0x00007300ff1c77ac */ /* 0x000e620008000800 */
[----:B----4-:R-:W-:Y:S01]  /*7230*/  ISETP.LT.AND P6, PT, R2, UR30, !P6 ;  /* 0x0000001e02007c0c */ /* 0x010fe2000f7c1270 */
[C---:B--2---:R-:W-:Y:S01]  /*7240*/  IMAD.WIDE R16, R133.reuse, 0x2, R128 ;  /* 0x0000000285107825 */ /* 0x044fe200078e0280 */
[----:B------:R-:W2:Y:S03]  /*7250*/  LDCU UR30, c[0x0][0x398] ;  /* 0x00007300ff1e77ac */ /* 0x000ea60008000800 */
[----:B------:R-:W-:-:S02]  /*7260*/  VIADD R63, R133, UR32 ;  /* 0x00000020853f7c36 */ /* 0x000fc40008000000 */
[----:B0-----:R-:W-:Y:S01]  /*7270*/  IMAD.WIDE R8, R133, 0x2, R130 ;  /* 0x0000000285087825 */ /* 0x001fe200078e0282 */
[----:B------:R-:W0:Y:S01]  /*7280*/  LDCU UR43, c[0x0][0x398] ;  /* 0x00007300ff2b77ac */ /* 0x000e220008000800 */
[----:B---3--:R-:W-:Y:S02]  /*7290*/  PRMT R61, R18, 0x7632, R61 ;  /* 0x00007632123d7816 */ /* 0x008fe4000000003d */
[----:B------:R-:W-:Y:S02]  /*72a0*/  VIADD R10, R0, 0xa ;  /* 0x0000000a000a7836 */ /* 0x000fe40000000000 */
[----:B------:R-:W-:Y:S01]  /*72b0*/  VIADD R133, R63, UR32 ;  /* 0x000000203f857c36 */ /* 0x000fe20008000000 */
[----:B------:R3:W-:Y:S02]  /*72c0*/  @P1 STG.E.U16 desc[UR22][R16.64], R61 ;  /* 0x0000003d10001986 */ /* 0x0007e4000c101516 */
[----:B------:R-:W-:Y:S01]  /*72d0*/  ISETP.GE.AND P1, PT, R10, UR15, PT ;  /* 0x0000000f0a007c0c */ /* 0x000fe2000bf26270 */
[----:B------:R-:W-:Y:S01]  /*72e0*/  VIADD R10, R0, 0xb ;  /* 0x0000000b000a7836 */ /* 0x000fe20000000000 */
[----:B------:R4:W-:Y:S04]  /*72f0*/  @P6 STG.E.U16 desc[UR22][R8.64], R62 ;  /* 0x0000003e08006986 */ /* 0x0009e8000c101516 */
[----:B------:R-:W-:Y:S01]  /*7300*/  ISETP.GE.AND P6, PT, R10, UR15, PT ;  /* 0x0000000f0a007c0c */ /* 0x000fe2000bfc6270 */
[----:B------:R-:W-:-:S02]  /*7310*/  VIADD R10, R0, 0xc ;  /* 0x0000000c000a7836 */ /* 0x000fc40000000000 */
[----:B---3--:R-:W-:-:S04]  /*7320*/  IMAD.WIDE R60, R63, 0x2, R128 ;  /* 0x000000023f3c7825 */ /* 0x008fc800078e0280 */
[----:B------:R-:W-:Y:S01]  /*7330*/  IMAD.WIDE R16, R63, 0x2, R130 ;  /* 0x000000023f107825 */ /* 0x000fe200078e0282 */
[----:B------:R3:W-:Y:S01]  /*7340*/  @P3 STG.E.U16 desc[UR22][R60.64], R19 ;  /* 0x000000133c003986 */ /* 0x0007e2000c101516 */
[----:B------:R-:W-:Y:S01]  /*7350*/  ISETP.LT.AND P3, PT, R3, UR49, !P4 ;  /* 0x0000003103007c0c */ /* 0x000fe2000e761270 */
[----:B------:R-:W0:Y:S01]  /*7360*/  LDCU UR49, c[0x0][0x39c] ;  /* 0x00007380ff3177ac */ /* 0x000e220008000800 */
[----:B------:R-:W-:Y:S01]  /*7370*/  PRMT R63, R19, 0x7632, R63 ;  /* 0x00007632133f7816 */ /* 0x000fe2000000003f */
[C---:B----4-:R-:W-:Y:S01]  /*7380*/  IMAD.WIDE R8, R133.reuse, 0x2, R128 ;  /* 0x0000000285087825 */ /* 0x050fe200078e0280 */
[----:B------:R4:W-:Y:S01]  /*7390*/  @P2 STG.E.U16 desc[UR22][R16.64], R11 ;  /* 0x0000000b10002986 */ /* 0x0009e2000c101516 */
[----:B------:R-:W-:Y:S01]  /*73a0*/  ISETP.LT.AND P4, PT, R2, UR50, !P4 ;  /* 0x0000003202007c0c */ /* 0x000fe2000e781270 */
[----:B------:R-:W0:Y:S01]  /*73b0*/  LDCU UR50, c[0x0][0x39c] ;  /* 0x00007380ff3277ac */ /* 0x000e220008000800 */
[----:B------:R-:W-:Y:S01]  /*73c0*/  ISETP.GE.AND P2, PT, R10, UR15, PT ;  /* 0x0000000f0a007c0c */ /* 0x000fe2000bf46270 */
[----:B---3--:R-:W-:-:S05]  /*73d0*/  VIADD R61, R133, UR32 ;  /* 0x00000020853d7c36 */ /* 0x008fca0008000000 */
[----:B------:R3:W-:Y:S01]  /*73e0*/  @P3 STG.E.U16 desc[UR22][R8.64], R63 ;  /* 0x0000003f08003986 */ /* 0x0007e2000c101516 */
[----:B-----5:R-:W-:Y:S01]  /*73f0*/  ISETP.LT.AND P3, PT, R3, UR51, !P0 ;  /* 0x0000003303007c0c */ /* 0x020fe2000c761270 */
[--C-:B------:R-:W-:Y:S01]  /*7400*/  IMAD.WIDE R18, R133, 0x2, R130.reuse ;  /* 0x0000000285127825 */ /* 0x100fe200078e0282 */
[----:B------:R-:W-:Y:S01]  /*7410*/  ISETP.LT.AND P0, PT, R2, UR52, !P0 ;  /* 0x0000003402007c0c */ /* 0x000fe2000c701270 */
[----:B------:R-:W5:Y:S02]  /*7420*/  LDCU UR51, c[0x0][0x39c] ;  /* 0x00007380ff3377ac */ /* 0x000f640008000800 */
[----:B----4-:R-:W-:Y:S01]  /*7430*/  IMAD.WIDE R16, R61, 0x2, R130 ;  /* 0x000000023d107825 */ /* 0x010fe200078e0282 */
[----:B------:R-:W4:Y:S03]  /*7440*/  LDCU UR52, c[0x0][0x39c] ;  /* 0x00007380ff3477ac */ /* 0x000f260008000800 */
[----:B------:R-:W-:Y:S01]  /*7450*/  VIADD R60, R0, 0xd ;  /* 0x0000000d003c7836 */ /* 0x000fe20000000000 */
[----:B---3--:R-:W-:Y:S01]  /*7460*/  PRMT R9, R11, 0x7632, R9 ;  /* 0x000076320b097816 */ /* 0x008fe20000000009 */
[----:B------:R-:W-:-:S04]  /*7470*/  IMAD.WIDE R10, R61, 0x2, R128 ;  /* 0x000000023d0a7825 */ /* 0x000fc800078e0280 */
[----:B------:R3:W-:Y:S01]  /*7480*/  @P4 STG.E.U16 desc[UR22][R18.64], R9 ;  /* 0x0000000912004986 */ /* 0x0007e2000c101516 */
[----:B------:R-:W-:Y:S01]  /*7490*/  VIADD R61, R61, UR32 ;  /* 0x000000203d3d7c36 */ /* 0x000fe20008000000 */
[----:B------:R-:W-:Y:S02]  /*74a0*/  ISETP.GE.AND P4, PT, R60, UR15, PT ;  /* 0x0000000f3c007c0c */ /* 0x000fe4000bf86270 */
[----:B------:R0:W-:Y:S01]  /*74b0*/  @P3 STG.E.U16 desc[UR22][R10.64], R32 ;  /* 0x000000200a003986 */ /* 0x0001e2000c101516 */
[C---:B------:R-:W-:Y:S02]  /*74c0*/  ISETP.LT.AND P3, PT, R3.reuse, UR54, !P1 ;  /* 0x0000003603007c0c */ /* 0x040fe4000cf61270 */
[----:B------:R-:W-:Y:S01]  /*74d0*/  PRMT R60, R24, 0x7632, R60 ;  /* 0x00007632183c7816 */ /* 0x000fe2000000003c */
[----:B------:R1:W-:Y:S01]  /*74e0*/  @P0 STG.E.U16 desc[UR22][R16.64], R24 ;  /* 0x0000001810000986 */ /* 0x0003e2000c101516 */
[----:B------:R-:W-:Y:S01]  /*74f0*/  ISETP.LT.AND P0, PT, R3, UR53, !P5 ;  /* 0x0000003503007c0c */ /* 0x000fe2000ef01270 */
[----:B------:R-:W2:Y:S01]  /*7500*/  LDCU UR53, c[0x0][0x39c] ;  /* 0x00007380ff3577ac */ /* 0x000ea20008000800 */
[C---:B------:R-:W-:Y:S01]  /*7510*/  ISETP.LT.AND P5, PT, R2.reuse, UR9, !P5 ;  /* 0x0000000902007c0c */ /* 0x040fe2000efa1270 */
[C---:B---3--:R-:W-:Y:S01]  /*7520*/  IMAD.WIDE R8, R61.reuse, 0x2, R128 ;  /* 0x000000023d087825 */ /* 0x048fe200078e0280 */
[----:B------:R-:W-:Y:S01]  /*7530*/  ISETP.LT.AND P1, PT, R2, UR55, !P1 ;  /* 0x0000003702007c0c */ /* 0x000fe2000cf21270 */
[----:B------:R-:W3:Y:S02]  /*7540*/  LDCU UR9, c[0x0][0x398] ;  /* 0x00007300ff0977ac */ /* 0x000ee40008000800 */
[----:B------:R-:W-:-:S02]  /*7550*/  VIADD R19, R61, UR32 ;  /* 0x000000203d137c36 */ /* 0x000fc40008000000 */
[----:B0-----:R-:W-:Y:S01]  /*7560*/  IMAD.WIDE R10, R61, 0x2, R130 ;  /* 0x000000023d0a7825 */ /* 0x001fe200078e0282 */
[----:B-1----:R-:W-:-:S03]  /*7570*/  PRMT R17, R32, 0x7632, R17 ;  /* 0x0000763220117816 */ /* 0x002fc60000000011 */
[C---:B------:R-:W-:Y:S02]  /*7580*/  VIADD R16, R0.reuse, 0xe ;  /* 0x0000000e00107836 */ /* 0x040fe40000000000 */
[----:B------:R-:W-:Y:S01]  /*7590*/  VIADD R61, R19, UR32 ;  /* 0x00000020133d7c36 */ /* 0x000fe20008000000 */
[----:B------:R0:W-:Y:S01]  /*75a0*/  @P0 STG.E.U16 desc[UR22][R8.64], R17 ;  /* 0x0000001108000986 */ /* 0x0001e2000c101516 */
[----:B------:R-:W-:Y:S01]  /*75b0*/  VIADD R18, R0, 0xf ;  /* 0x0000000f00127836 */ /* 0x000fe20000000000 */
[----:B------:R-:W-:Y:S01]  /*75c0*/  ISETP.GE.AND P0, PT, R16, UR15, PT ;  /* 0x0000000f10007c0c */ /* 0x000fe2000bf06270 */
[----:B------:R-:W-:Y:S01]  /*75d0*/  VIADD R24, R0, 0x11 ;  /* 0x0000001100187836 */ /* 0x000fe20000000000 */
[----:B------:R1:W-:Y:S02]  /*75e0*/  @P5 STG.E.U16 desc[UR22][R10.64], R60 ;  /* 0x0000003c0a005986 */ /* 0x0003e4000c101516 */
[----:B------:R-:W-:Y:S01]  /*75f0*/  ISETP.GE.AND P5, PT, R18, UR15, PT ;  /* 0x0000000f12007c0c */ /* 0x000fe2000bfa6270 */
[----:B------:R-:W-:-:S02]  /*7600*/  VIADD R18, R0, 0x10 ;  /* 0x0000001000127836 */ /* 0x000fc40000000000 */
[----:B0-----:R-:W-:-:S04]  /*7610*/  IMAD.WIDE R16, R19, 0x2, R128 ;  /* 0x0000000213107825 */ /* 0x001fc800078e0280 */
[----:B------:R-:W-:Y:S01]  /*7620*/  IMAD.WIDE R8, R19, 0x2, R130 ;  /* 0x0000000213087825 */ /* 0x000fe200078e0282 */
[----:B------:R0:W-:Y:S01]  /*7630*/  @P3 STG.E.U16 desc[UR22][R16.64], R33 ;  /* 0x0000002110003986 */ /* 0x0001e2000c101516 */
[----:B------:R-:W-:Y:S02]  /*7640*/  ISETP.LT.AND P3, PT, R3, UR56, !P6 ;  /* 0x0000003803007c0c */ /* 0x000fe4000f761270 */
[----:B-1----:R-:W-:Y:S01]  /*7650*/  IMAD.WIDE R10, R61, 0x2, R128 ;  /* 0x000000023d0a7825 */ /* 0x002fe200078e0280 */
[----:B------:R1:W-:Y:S01]  /*7660*/  @P1 STG.E.U16 desc[UR22][R8.64], R25 ;  /* 0x0000001908001986 */ /* 0x0003e2000c101516 */
[----:B------:R-:W-:Y:S02]  /*7670*/  ISETP.LT.AND P6, PT, R2, UR57, !P6 ;  /* 0x0000003902007c0c */ /* 0x000fe4000f7c1270 */
[----:B------:R-:W-:Y:S01]  /*7680*/  ISETP.GE.AND P1, PT, R18, UR15, PT ;  /* 0x0000000f12007c0c */ /* 0x000fe2000bf26270 */
[----:B------:R-:W2:Y:S01]  /*7690*/  LDCU UR15, c[0x0][0x398] ;  /* 0x00007300ff0f77ac */ /* 0x000ea20008000800 */
[----:B0-----:R-:W-:Y:S01]  /*76a0*/  PRMT R17, R33, 0x7632, R17 ;  /* 0x0000763221117816 */ /* 0x001fe20000000011 */
[----:B------:R-:W-:-:S04]  /*76b0*/  VIADD R33, R61, UR32 ;  /* 0x000000203d217c36 */ /* 0x000fc80008000000 */
[----:B------:R0:W-:Y:S01]  /*76c0*/  @P3 STG.E.U16 desc[UR22][R10.64], R17 ;  /* 0x000000110a003986 */ /* 0x0001e2000c101516 */
[----:B------:R-:W-:Y:S01]  /*76d0*/  ISETP.LT.AND P3, PT, R3, UR44, !P2 ;  /* 0x0000002c03007c0c */ /* 0x000fe2000d761270 */
[C---:B-1----:R-:W-:Y:S01]  /*76e0*/  IMAD.WIDE R8, R33.reuse, 0x2, R128 ;  /* 0x0000000221087825 */ /* 0x042fe200078e0280 */
[----:B------:R-:W-:Y:S01]  /*76f0*/  ISETP.LT.AND P2, PT, R2, UR45, !P2 ;  /* 0x0000002d02007c0c */ /* 0x000fe2000d741270 */
[----:B------:R-:W1:Y:S02]  /*7700*/  LDCU UR44, c[0x0][0x39c] ;  /* 0x00007380ff2c77ac */ /* 0x000e640008000800 */
[C---:B------:R-:W-:Y:S01]  /*7710*/  IMAD.WIDE R18, R33.reuse, 0x2, R130 ;  /* 0x0000000221127825 */ /* 0x040fe200078e0282 */
[----:B------:R-:W1:Y:S03]  /*7720*/  LDCU UR45, c[0x0][0x39c] ;  /* 0x00007380ff2d77ac */ /* 0x000e660008000800 */
[----:B------:R-:W-:Y:S01]  /*7730*/  VIADD R33, R33, UR32 ;  /* 0x0000002021217c36 */ /* 0x000fe20008000000 */
[----:B0-----:R-:W-:Y:S01]  /*7740*/  PRMT R11, R25, 0x7632, R11 ;  /* 0x00007632190b7816 */ /* 0x001fe2000000000b */
[----:B------:R-:W-:-:S05]  /*7750*/  IMAD.WIDE R16, R61, 0x2, R130 ;  /* 0x000000023d107825 */ /* 0x000fca00078e0282 */
[----:B------:R0:W-:Y:S01]  /*7760*/  @P6 STG.E.U16 desc[UR22][R16.64], R11 ;  /* 0x0000000b10006986 */ /* 0x0001e2000c101516 */
[----:B------:R-:W-:Y:S01]  /*7770*/  ISETP.GE.AND P6, PT, R24, UR14, PT ;  /* 0x0000000e18007c0c */ /* 0x000fe2000bfc6270 */
[----:B------:R-:W1:Y:S01]  /*7780*/  LDCU UR14, c[0x0][0x398] ;  /* 0x00007300ff0e77ac */ /* 0x000e620008000800 */
[----:B------:R-:W-:Y:S01]  /*7790*/  PRMT R24, R26, 0x7632, R24 ;  /* 0x000076321a187816 */ /* 0x000fe20000000018 */
[----:B------:R2:W-:Y:S01]  /*77a0*/  @P3 STG.E.U16 desc[UR22][R8.64], R34 ;  /* 0x0000002208003986 */ /* 0x0005e2000c101516 */
[C---:B------:R-:W-:Y:S01]  /*77b0*/  ISETP.LT.AND P3, PT, R3.reuse, UR35, !P0 ;  /* 0x0000002303007c0c */ /* 0x040fe2000c761270 */
[----:B------:R-:W1:Y:S01]  /*77c0*/  LDCU UR35, c[0x0][0x398] ;  /* 0x00007300ff2377ac */ /* 0x000e620008000800 */
[C---:B------:R-:W-:Y:S01]  /*77d0*/  ISETP.LT.AND P0, PT, R2.reuse, UR34, !P0 ;  /* 0x0000002202007c0c */ /* 0x040fe2000c701270 */
[----:B------:R3:W-:Y:S01]  /*77e0*/  @P2 STG.E.U16 desc[UR22][R18.64], R26 ;  /* 0x0000001a12002986 */ /* 0x0007e2000c101516 */
[----:B------:R-:W-:Y:S01]  /*77f0*/  ISETP.LT.AND P2, PT, R3, UR40, !P4 ;  /* 0x0000002803007c0c */ /* 0x000fe2000e741270 */
[----:B------:R-:W1:Y:S01]  /*7800*/  LDCU UR34, c[0x0][0x398] ;  /* 0x00007300ff2277ac */ /* 0x000e620008000800 */
[----:B------:R-:W-:Y:S01]  /*7810*/  ISETP.LT.AND P4, PT, R2, UR37, !P4 ;  /* 0x0000002502007c0c */ /* 0x000fe2000e781270 */
[----:B0-----:R-:W-:Y:S01]  /*7820*/  IMAD.WIDE R10, R33, 0x2, R128 ;  /* 0x00000002210a7825 */ /* 0x001fe200078e0280 */
[----:B------:R-:W-:Y:S01]  /*7830*/  PRMT R17, R34, 0x7632, R17 ;  /* 0x0000763222117816 */ /* 0x000fe20000000011 */
[----:B------:R-:W0:Y:S02]  /*7840*/  LDCU UR37, c[0x0][0x398] ;  /* 0x00007300ff2577ac */ /* 0x000e240008000800 */
[----:B------:R-:W-:-:S02]  /*7850*/  VIADD R16, R0, 0x12 ;  /* 0x0000001200107836 */ /* 0x000fc40000000000 */
[C---:B--2---:R-:W-:Y:S01]  /*7860*/  IMAD.WIDE R8, R33.reuse, 0x2, R130 ;  /* 0x0000000221087825 */ /* 0x044fe200078e0282 */
[----:B------:R-:W2:Y:S03]  /*7870*/  LDCU UR40, c[0x0][0x398] ;  /* 0x00007300ff2877ac */ /* 0x000ea60008000800 */
[----:B---3--:R-:W-:Y:S01]  /*7880*/  VIADD R19, R33, UR32 ;  /* 0x0000002021137c36 */ /* 0x008fe20008000000 */
[----:B------:R3:W-:Y:S01]  /*7890*/  @P2 STG.E.U16 desc[UR22][R10.64], R17 ;  /* 0x000000110a002986 */ /* 0x0007e2000c101516 */
[----:B------:R-:W-:Y:S01]  /*78a0*/  ISETP.GE.AND P2, PT, R16, UR47, PT ;  /* 0x0000002f10007c0c */ /* 0x000fe2000bf46270 */
[----:B------:R-:W-:Y:S01]  /*78b0*/  VIADD R18, R0, 0x13 ;  /* 0x0000001300127836 */ /* 0x000fe20000000000 */
[----:B------:R-:W0:Y:S01]  /*78c0*/  LDCU UR47, c[0x0][0x39c] ;  /* 0x00007380ff2f77ac */ /* 0x000e220008000800 */
[----:B------:R1:W-:Y:S01]  /*78d0*/  @P4 STG.E.U16 desc[UR22][R8.64], R24 ;  /* 0x0000001808004986 */ /* 0x0003e2000c101516 */
[----:B------:R-:W-:-:S02]  /*78e0*/  VIADD R25, R19, UR32 ;  /* 0x0000002013197c36 */ /* 0x000fc40008000000 */
[----:B------:R-:W-:Y:S01]  /*78f0*/  ISETP.GE.AND P4, PT, R18, UR48, PT ;  /* 0x0000003012007c0c */ /* 0x000fe2000bf86270 */
[----:B------:R-:W-:Y:S01]  /*7900*/  VIADD R18, R0, 0x14 ;  /* 0x0000001400127836 */ /* 0x000fe20000000000 */
[----:B------:R-:W0:Y:S01]  /*7910*/  LDCU UR48, c[0x0][0x39c] ;  /* 0x00007380ff3077ac */ /* 0x000e220008000800 */
[----:B------:R-:W-:Y:S02]  /*7920*/  VIADD R33, R25, UR32 ;  /* 0x0000002019217c36 */ /* 0x000fe40008000000 */
[----:B---3--:R-:W-:-:S04]  /*7930*/  IMAD.WIDE R16, R19, 0x2, R128 ;  /* 0x0000000213107825 */ /* 0x008fc800078e0280 */
[----:B------:R-:W-:Y:S01]  /*7940*/  IMAD.WIDE R10, R19, 0x2, R130 ;  /* 0x00000002130a7825 */ /* 0x000fe200078e0282 */
[----:B------:R3:W-:Y:S01]  /*7950*/  @P3 STG.E.U16 desc[UR22][R16.64], R35 ;  /* 0x0000002310003986 */ /* 0x0007e2000c101516 */
[----:B------:R-:W-:Y:S01]  /*7960*/  ISETP.LT.AND P3, PT, R3, UR33, !P5 ;  /* 0x0000002103007c0c */ /* 0x000fe2000ef61270 */
[----:B------:R-:W0:Y:S01]  /*7970*/  LDCU UR33, c[0x0][0x398] ;  /* 0x00007300ff2177ac */ /* 0x000e220008000800 */
[----:B-1----:R-:W-:Y:S01]  /*7980*/  IMAD.WIDE R8, R25, 0x2, R128 ;  /* 0x0000000219087825 */ /* 0x002fe200078e0280 */
[----:B------:R1:W-:Y:S01]  /*7990*/  @P0 STG.E.U16 desc[UR22][R10.64], R27 ;  /* 0x0000001b0a000986 */ /* 0x0003e2000c101516 */
[----:B------:R-:W-:Y:S01]  /*79a0*/  ISETP.LT.AND P5, PT, R2, UR36, !P5 ;  /* 0x0000002402007c0c */ /* 0x000fe2000efa1270 */
[----:B------:R-:W0:Y:S01]  /*79b0*/  LDCU UR36, c[0x0][0x398] ;  /* 0x00007300ff2477ac */ /* 0x000e220008000800 */
[----:B------:R-:W-:Y:S01]  /*79c0*/  ISETP.GE.AND P0, PT, R18, UR49, PT ;  /* 0x0000003112007c0c */ /* 0x000fe2000bf06270 */
[----:B------:R-:W-:Y:S01]  /*79d0*/  IMAD.WIDE R18, R33, 0x2, R130 ;  /* 0x0000000221127825 */ /* 0x000fe200078e0282 */
[----:B------:R-:W0:Y:S01]  /*79e0*/  LDCU UR49, c[0x0][0x39c] ;  /* 0x00007380ff3177ac */ /* 0x000e220008000800 */
[----:B---3--:R-:W-:-:S02]  /*79f0*/  PRMT R17, R35, 0x7632, R17 ;  /* 0x0000763223117816 */ /* 0x008fc40000000011 */
[----:B------:R-:W-:Y:S02]  /*7a00*/  VIADD R24, R0, 0x15 ;  /* 0x0000001500187836 */ /* 0x000fe40000000000 */
[----:B-1----:R-:W-:Y:S01]  /*7a10*/  IMAD.WIDE R10, R33, 0x2, R128 ;  /* 0x00000002210a7825 */ /* 0x002fe200078e0280 */
[----:B------:R1:W-:Y:S01]  /*7a20*/  @P3 STG.E.U16 desc[UR22][R8.64], R17 ;  /* 0x0000001108003986 */ /* 0x0003e2000c101516 */
[----:B------:R-:W-:Y:S01]  /*7a30*/  ISETP.LT.AND P3, PT, R3, UR39, !P1 ;  /* 0x0000002703007c0c */ /* 0x000fe2000cf61270 */
[----:B------:R-:W3:Y:S01]  /*7a40*/  LDCU UR39, c[0x0][0x398] ;  /* 0x00007300ff2777ac */ /* 0x000ee20008000800 */
[----:B------:R-:W-:Y:S01]  /*7a50*/  ISETP.LT.AND P1, PT, R2, UR41, !P1 ;  /* 0x0000002902007c0c */ /* 0x000fe2000cf21270 */
[----:B------:R-:W-:Y:S01]  /*7a60*/  VIADD R33, R33, UR32 ;  /* 0x0000002021217c36 */ /* 0x000fe20008000000 */
[----:B------:R-:W0:Y:S01]  /*7a70*/  LDCU UR41, c[0x0][0x398] ;  /* 0x00007300ff2977ac */ /* 0x000e220008000800 */
[----:B-1----:R-:W-:Y:S01]  /*7a80*/  PRMT R9, R27, 0x7632, R9 ;  /* 0x000076321b097816 */ /* 0x002fe20000000009 */
[----:B------:R-:W-:-:S05]  /*7a90*/  IMAD.WIDE R16, R25, 0x2, R130 ;  /* 0x0000000219107825 */ /* 0x000fca00078e0282 */
[----:B------:R1:W-:Y:S01]  /*7aa0*/  @P5 STG.E.U16 desc[UR22][R16.64], R9 ;  /* 0x0000000910005986 */ /* 0x0003e2000c101516 */
[----:B------:R-:W-:Y:S01]  /*7ab0*/  ISETP.GE.AND P5, PT, R24, UR50, PT ;  /* 0x0000003218007c0c */ /* 0x000fe2000bfa6270 */
[----:B------:R-:W0:Y:S01]  /*7ac0*/  LDCU UR50, c[0x0][0x398] ;  /* 0x00007300ff3277ac */ /* 0x000e220008000800 */
[----:B------:R-:W-:Y:S01]  /*7ad0*/  PRMT R24, R40, 0x7632, R24 ;  /* 0x0000763228187816 */ /* 0x000fe20000000018 */
[----:B------:R2:W-:Y:S01]  /*7ae0*/  @P3 STG.E.U16 desc[UR22][R10.64], R48 ;  /* 0x000000300a003986 */ /* 0x0005e2000c101516 */
[C---:B------:R-:W-:Y:S01]  /*7af0*/  ISETP.LT.AND P3, PT, R3.reuse, UR46, !P2 ;  /* 0x0000002e03007c0c */ /* 0x040fe2000d761270 */
[----:B------:R-:W0:Y:S01]  /*7b00*/  LDCU UR46, c[0x0][0x39c] ;  /* 0x00007380ff2e77ac */ /* 0x000e220008000800 */
[C---:B------:R-:W-:Y:S01]  /*7b10*/  ISETP.LT.AND P2, PT, R2.reuse, UR28, !P2 ;  /* 0x0000001c02007c0c */ /* 0x040fe2000d741270 */
[----:B------:R3:W-:Y:S01]  /*7b20*/  @P1 STG.E.U16 desc[UR22][R18.64], R40 ;  /* 0x0000002812001986 */ /* 0x0007e2000c101516 */
[----:B------:R-:W-:Y:S01]  /*7b30*/  ISETP.LT.AND P1, PT, R3, UR42, !P6 ;  /* 0x0000002a03007c0c */ /* 0x000fe2000f721270 */
[----:B------:R-:W0:Y:S01]  /*7b40*/  LDCU UR42, c[0x0][0x39c] ;  /* 0x00007380ff2a77ac */ /* 0x000e220008000800 */
[----:B------:R-:W-:Y:S01]  /*7b50*/  ISETP.LT.AND P6, PT, R2, UR26, !P6 ;  /* 0x0000001a02007c0c */ /* 0x000fe2000f7c1270 */
[----:B-1----:R-:W-:Y:S01]  /*7b60*/  IMAD.WIDE R8, R33, 0x2, R128 ;  /* 0x0000000221087825 */ /* 0x002fe200078e0280 */
[----:B------:R-:W-:Y:S01]  /*7b70*/  PRMT R17, R48, 0x7632, R17 ;  /* 0x0000763230117816 */ /* 0x000fe20000000011 */
[----:B------:R-:W1:Y:S02]  /*7b80*/  LDCU UR26, c[0x0][0x398] ;  /* 0x00007300ff1a77ac */ /* 0x000e640008000800 */
[----:B------:R-:W-:-:S02]  /*7b90*/  VIADD R16, R0, 0x16 ;  /* 0x0000001600107836 */ /* 0x000fc40000000000 */
[C---:B--2---:R-:W-:Y:S01]  /*7ba0*/  IMAD.WIDE R10, R33.reuse, 0x2, R130 ;  /* 0x00000002210a7825 */ /* 0x044fe200078e0282 */
[----:B------:R-:W2:Y:S03]  /*7bb0*/  LDCU UR28, c[0x0][0x398] ;  /* 0x00007300ff1c77ac */ /* 0x000ea60008000800 */
[----:B---3--:R-:W-:Y:S01]  /*7bc0*/  VIADD R19, R33, UR32 ;  /* 0x0000002021137c36 */ /* 0x008fe20008000000 */
[----:B------:R3:W-:Y:S01]  /*7bd0*/  @P1 STG.E.U16 desc[UR22][R8.64], R17 ;  /* 0x0000001108001986 */ /* 0x0007e2000c101516 */
[----:B-----5:R-:W-:Y:S01]  /*7be0*/  ISETP.GE.AND P1, PT, R16, UR51, PT ;  /* 0x0000003310007c0c */ /* 0x020fe2000bf26270 */
[----:B------:R-:W-:Y:S01]  /*7bf0*/  VIADD R18, R0, 0x17 ;  /* 0x0000001700127836 */ /* 0x000fe20000000000 */
[----:B------:R-:W5:Y:S01]  /*7c00*/  LDCU UR51, c[0x0][0x398] ;  /* 0x00007300ff3377ac */ /* 0x000f620008000800 */
[----:B------:R0:W-:Y:S01]  /*7c10*/  @P6 STG.E.U16 desc[UR22][R10.64], R24 ;  /* 0x000000180a006986 */ /* 0x0001e2000c101516 */
[----:B------:R-:W-:-:S02]  /*7c20*/  VIADD R25, R19, UR32 ;  /* 0x0000002013197c36 */ /* 0x000fc40008000000 */
[----:B----4-:R-:W-:Y:S01]  /*7c30*/  ISETP.GE.AND P6, PT, R18, UR52, PT ;  /* 0x0000003412007c0c */ /* 0x010fe2000bfc6270 */
[----:B------:R-:W-:Y:S02]  /*7c40*/  VIADD R18, R0, 0x18 ;  /* 0x0000001800127836 */ /* 0x000fe40000000000 */
[----:B------:R-:W-:Y:S02]  /*7c50*/  VIADD R27, R25, UR32 ;  /* 0x00000020191b7c36 */ /* 0x000fe40008000000 */
[----:B---3--:R-:W-:-:S04]  /*7c60*/  IMAD.WIDE R16, R19, 0x2, R128 ;  /* 0x0000000213107825 */ /* 0x008fc800078e0280 */
[----:B------:R-:W-:Y:S01]  /*7c70*/  IMAD.WIDE R8, R19, 0x2, R130 ;  /* 0x0000000213087825 */ /* 0x000fe200078e0282 */
[----:B------:R3:W-:Y:S01]  /*7c80*/  @P3 STG.E.U16 desc[UR22][R16.64], R49 ;  /* 0x0000003110003986 */ /* 0x0007e2000c101516 */
[----:B------:R-:W-:Y:S01]  /*7c90*/  ISETP.LT.AND P3, PT, R3, UR30, !P4 ;  /* 0x0000001e03007c0c */ /* 0x000fe2000e761270 */
[----:B------:R-:W4:Y:S01]  /*7ca0*/  LDCU UR30, c[0x0][0x398] ;  /* 0x00007300ff1e77ac */ /* 0x000f220008000800 */
[----:B0-----:R-:W-:Y:S01]  /*7cb0*/  IMAD.WIDE R10, R25, 0x2, R128 ;  /* 0x00000002190a7825 */ /* 0x001fe200078e0280 */
[----:B------:R0:W-:Y:S01]  /*7cc0*/  @P2 STG.E.U16 desc[UR22][R8.64], R41 ;  /* 0x0000002908002986 */ /* 0x0001e2000c101516 */
[----:B------:R-:W-:Y:S01]  /*7cd0*/  ISETP.LT.AND P4, PT, R2, UR18, !P4 ;  /* 0x0000001202007c0c */ /* 0x000fe2000e781270 */
[----:B------:R-:W1:Y:S01]  /*7ce0*/  LDCU UR18, c[0x0][0x398] ;  /* 0x00007300ff1277ac */ /* 0x000e620008000800 */
[----:B------:R-:W-:Y:S01]  /*7cf0*/  ISETP.GE.AND P2, PT, R18, UR53, PT ;  /* 0x0000003512007c0c */ /* 0x000fe2000bf46270 */
[----:B------:R-:W-:Y:S01]  /*7d00*/  IMAD.WIDE R18, R27, 0x2, R130 ;  /* 0x000000021b127825 */ /* 0x000fe200078e0282 */
[----:B---3--:R-:W-:-:S03]  /*7d10*/  PRMT R17, R49, 0x7632, R17 ;  /* 0x0000763231117816 */ /* 0x008fc60000000011 */
[----:B------:R-:W-:Y:S02]  /*7d20*/  VIADD R24, R0, 0x19 ;  /* 0x0000001900187836 */ /* 0x000fe40000000000 */
[----:B0-----:R-:W-:Y:S01]  /*7d30*/  IMAD.WIDE R8, R27, 0x2, R128 ;  /* 0x000000021b087825 */ /* 0x001fe200078e0280 */
[----:B------:R0:W-:Y:S01]  /*7d40*/  @P3 STG.E.U16 desc[UR22][R10.64], R17 ;  /* 0x000000110a003986 */ /* 0x0001e2000c101516 */
[----:B------:R-:W-:Y:S01]  /*7d50*/  ISETP.LT.AND P3, PT, R3, UR20, !P0 ;  /* 0x0000001403007c0c */ /* 0x000fe2000c761270 */
[----:B------:R-:W3:Y:S01]  /*7d60*/  LDCU UR20, c[0x0][0x398] ;  /* 0x00007300ff1477ac */ /* 0x000ee20008000800 */
[----:B------:R-:W-:Y:S01]  /*7d70*/  ISETP.LT.AND P0, PT, R2, UR43, !P0 ;  /* 0x0000002b02007c0c */ /* 0x000fe2000c701270 */
[----:B------:R-:W-:Y:S01]  /*7d80*/  VIADD R27, R27, UR32 ;  /* 0x000000201b1b7c36 */ /* 0x000fe20008000000 */
[----:B------:R-:W1:Y:S01]  /*7d90*/  LDCU UR43, c[0x0][0x39c] ;  /* 0x00007380ff2b77ac */ /* 0x000e620008000800 */
        /* <DEDUP_REMOVED lines=80> */
[----:B------:R-:W-:Y:S02]  /*82a0*/  VIADD R18, R0, 0x20 ;  /* 0x0000002000127836 */ /* 0x000fe40000000000 */
        /* <DEDUP_REMOVED lines=31> */
[C---:B----4-:R-:W-:Y:S01]  /*84a0*/  ISETP.LT.AND P2, PT, R2.reuse, UR30, !P2 ;  /* 0x0000001e02007c0c */ /* 0x050fe2000d741270 */
        /* <DEDUP_REMOVED lines=10> */
[----:B----4-:R-:W-:Y:S01]  /*8550*/  VIADD R19, R27, UR32 ;  /* 0x000000201b137c36 */ /* 0x010fe20008000000 */
[----:B------:R4:W-:Y:S01]  /*8560*/  @P1 STG.E.U16 desc[UR22][R10.64], R17 ;  /* 0x000000110a001986 */ /* 0x0009e2000c101516 */
[----:B------:R-:W-:Y:S01]  /*8570*/  ISETP.GE.AND P1, PT, R16, UR38, PT ;  /* 0x0000002610007c0c */ /* 0x000fe2000bf26270 */
[----:B------:R-:W-:Y:S01]  /*8580*/  VIADD R18, R0, 0x23 ;  /* 0x0000002300127836 */ /* 0x000fe20000000000 */
[----:B------:R-:W1:Y:S01]  /*8590*/  LDCU UR38, c[0x0][0x398] ;  /* 0x00007300ff2677ac */ /* 0x000e620008000800 */
[----:B------:R2:W-:Y:S01]  /*85a0*/  @P6 STG.E.U16 desc[UR22][R8.64], R24 ;  /* 0x0000001808006986 */ /* 0x0005e2000c101516 */
[----:B------:R-:W-:-:S02]  /*85b0*/  VIADD R25, R19, UR32 ;  /* 0x0000002013197c36 */ /* 0x000fc40008000000 */
[----:B0-----:R-:W-:Y:S01]  /*85c0*/  ISETP.GE.AND P6, PT, R18, UR4, PT ;  /* 0x0000000412007c0c */ /* 0x001fe2000bfc6270 */
[----:B------:R-:W-:Y:S01]  /*85d0*/  VIADD R18, R0, 0x24 ;  /* 0x0000002400127836 */ /* 0x000fe20000000000 */
[----:B------:R-:W0:Y:S01]  /*85e0*/  LDCU UR4, c[0x0][0x39c] ;  /* 0x00007380ff0477ac */ /* 0x000e220008000800 */
[----:B------:R-:W-:Y:S02]  /*85f0*/  VIADD R27, R25, UR32 ;  /* 0x00000020191b7c36 */ /* 0x000fe40008000000 */
[----:B----4-:R-:W-:-:S04]  /*8600*/  IMAD.WIDE R16, R19, 0x2, R128 ;  /* 0x0000000213107825 */ /* 0x010fc800078e0280 */
[----:B------:R-:W-:Y:S01]  /*8610*/  IMAD.WIDE R10, R19, 0x2, R130 ;  /* 0x00000002130a7825 */ /* 0x000fe200078e0282 */
[----:B------:R4:W-:Y:S01]  /*8620*/  @P3 STG.E.U16 desc[UR22][R16.64], R67 ;  /* 0x0000004310003986 */ /* 0x0009e2000c101516 */
[----:B------:R-:W-:Y:S01]  /*8630*/  ISETP.LT.AND P3, PT, R3, UR18, !P4 ;  /* 0x0000001203007c0c */ /* 0x000fe2000e761270 */
[----:B------:R-:W0:Y:S01]  /*8640*/  LDCU UR18, c[0x0][0x398] ;  /* 0x00007300ff1277ac */ /* 0x000e220008000800 */
[----:B--2---:R-:W-:Y:S01]  /*8650*/  IMAD.WIDE R8, R25, 0x2, R128 ;  /* 0x0000000219087825 */ /* 0x004fe200078e0280 */
[----:B------:R2:W-:Y:S01]  /*8660*/  @P2 STG.E.U16 desc[UR22][R10.64], R59 ;  /* 0x0000003b0a002986 */ /* 0x0005e2000c101516 */
[----:B------:R-:W-:Y:S01]  /*8670*/  ISETP.LT.AND P4, PT, R2, UR20, !P4 ;  /* 0x0000001402007c0c */ /* 0x000fe2000e781270 */
[----:B------:R-:W0:Y:S01]  /*8680*/  LDCU UR20, c[0x0][0x398] ;  /* 0x00007300ff1477ac */ /* 0x000e220008000800 */
[----:B------:R-:W-:Y:S01]  /*8690*/  ISETP.GE.AND P2, PT, R18, UR9, PT ;  /* 0x0000000912007c0c */ /* 0x000fe2000bf46270 */
[----:B------:R-:W-:Y:S01]  /*86a0*/  IMAD.WIDE R18, R27, 0x2, R130 ;  /* 0x000000021b127825 */ /* 0x000fe200078e0282 */
[----:B------:R-:W0:Y:S01]  /*86b0*/  LDCU UR9, c[0x0][0x39c] ;  /* 0x00007380ff0977ac */ /* 0x000e220008000800 */
[----:B----4-:R-:W-:-:S02]  /*86c0*/  PRMT R17, R67, 0x7632, R17 ;  /* 0x0000763243117816 */ /* 0x010fc40000000011 */
[----:B------:R-:W-:Y:S02]  /*86d0*/  VIADD R24, R0, 0x25 ;  /* 0x0000002500187836 */ /* 0x000fe40000000000 */
[----:B--2---:R-:W-:Y:S01]  /*86e0*/  IMAD.WIDE R10, R27, 0x2, R128 ;  /* 0x000000021b0a7825 */ /* 0x004fe200078e0280 */
[----:B------:R2:W-:Y:S01]  /*86f0*/  @P3 STG.E.U16 desc[UR22][R8.64], R17 ;  /* 0x0000001108003986 */ /* 0x0005e2000c101516 */
[----:B------:R-:W-:Y:S01]  /*8700*/  ISETP.LT.AND P3, PT, R3, UR41, !P0 ;  /* 0x0000002903007c0c */ /* 0x000fe2000c761270 */
[----:B------:R-:W4:Y:S01]  /*8710*/  LDCU UR41, c[0x0][0x398] ;  /* 0x00007300ff2977ac */ /* 0x000f220008000800 */
[----:B------:R-:W-:Y:S01]  /*8720*/  ISETP.LT.AND P0, PT, R2, UR50, !P0 ;  /* 0x0000003202007c0c */ /* 0x000fe2000c701270 */
[----:B------:R-:W-:Y:S01]  /*8730*/  VIADD R27, R27, UR32 ;  /* 0x000000201b1b7c36 */ /* 0x000fe20008000000 */
[----:B--2---:R-:W-:Y:S01]  /*8740*/  PRMT R9, R59, 0x7632, R9 ;  /* 0x000076323b097816 */ /* 0x004fe20000000009 */
        /* <DEDUP_REMOVED lines=13> */
[----:B--2---:R-:W-:Y:S01]  /*8820*/  IMAD.WIDE R8, R27, 0x2, R128 ;  /* 0x000000021b087825 */ /* 0x004fe200078e0280 */
[----:B------:R-:W-:Y:S01]  /*8830*/  PRMT R17, R72, 0x7632, R17 ;  /* 0x0000763248117816 */ /* 0x000fe20000000011 */
[----:B------:R-:W2:Y:S02]  /*8840*/  LDCU UR16, c[0x0][0x398] ;  /* 0x00007300ff1077ac */ /* 0x000ea40008000800 */
[----:B------:R-:W-:-:S02]  /*8850*/  VIADD R16, R0, 0x26 ;  /* 0x0000002600107836 */ /* 0x000fc40000000000 */
[C---:B-1----:R-:W-:Y:S01]  /*8860*/  IMAD.WIDE R10, R27.reuse, 0x2, R130 ;  /* 0x000000021b0a7825 */ /* 0x042fe200078e0282 */
[----:B------:R-:W1:Y:S03]  /*8870*/  LDCU UR24, c[0x0][0x398] ;  /* 0x00007300ff1877ac */ /* 0x000e660008000800 */
        /* <DEDUP_REMOVED lines=14> */
[----:B------:R-:W-:Y:S02]  /*8960*/  ISETP.LT.AND P3, PT, R3, UR47, !P6 ;  /* 0x0000002f03007c0c */ /* 0x000fe4000f761270 */
[----:B-1----:R-:W-:Y:S01]  /*8970*/  IMAD.WIDE R10, R25, 0x2, R128 ;  /* 0x00000002190a7825 */ /* 0x002fe200078e0280 */
[----:B------:R1:W-:Y:S01]  /*8980*/  @P1 STG.E.U16 desc[UR22][R8.64], R69 ;  /* 0x0000004508001986 */ /* 0x0003e2000c101516 */
[----:B------:R-:W-:Y:S02]  /*8990*/  ISETP.LT.AND P6, PT, R2, UR48, !P6 ;  /* 0x0000003002007c0c */ /* 0x000fe4000f7c1270 */
        /* <DEDUP_REMOVED lines=9> */
[----:B-----5:R-:W-:Y:S01]  /*8a30*/  ISETP.LT.AND P2, PT, R2, UR51, !P2 ;  /* 0x0000003302007c0c */ /* 0x020fe2000d741270 */
[----:B------:R-:W-:Y:S01]  /*8a40*/  VIADD R27, R27, UR32 ;  /* 0x000000201b1b7c36 */ /* 0x000fe20008000000 */
[----:B-1----:R-:W-:Y:S01]  /*8a50*/  PRMT R11, R69, 0x7632, R11 ;  /* 0x00007632450b7816 */ /* 0x002fe2000000000b */
[----:B------:R-:W-:-:S05]  /*8a60*/  IMAD.WIDE R16, R25, 0x2, R130 ;  /* 0x0000000219107825 */ /* 0x000fca00078e0282 */
[----:B------:R1:W-:Y:S01]  /*8a70*/  @P6 STG.E.U16 desc[UR22][R16.64], R11 ;  /* 0x0000000b10006986 */ /* 0x0003e2000c101516 */
[----:B------:R-:W-:Y:S01]  /*8a80*/  ISETP.GE.AND P6, PT, R24, UR26, PT ;  /* 0x0000001a18007c0c */ /* 0x000fe2000bfc6270 */
[----:B------:R-:W5:Y:S01]  /*8a90*/  LDCU UR26, c[0x0][0x398] ;  /* 0x00007300ff1a77ac */ /* 0x000f620008000800 */
[----:B------:R-:W-:Y:S01]  /*8aa0*/  PRMT R24, R70, 0x7632, R24 ;  /* 0x0000763246187816 */ /* 0x000fe20000000018 */
[----:B------:R0:W-:Y:S01]  /*8ab0*/  @P3 STG.E.U16 desc[UR22][R8.64], R74 ;  /* 0x0000004a08003986 */ /* 0x0001e2000c101516 */
[C---:B------:R-:W-:Y:S01]  /*8ac0*/  ISETP.LT.AND P3, PT, R3.reuse, UR33, !P0 ;  /* 0x0000002103007c0c */ /* 0x040fe2000c761270 */
[----:B------:R-:W2:Y:S01]  /*8ad0*/  LDCU UR33, c[0x0][0x398] ;  /* 0x00007300ff2177ac */ /* 0x000ea20008000800 */
[C---:B------:R-:W-:Y:S01]  /*8ae0*/  ISETP.LT.AND P0, PT, R2.reuse, UR36, !P0 ;  /* 0x0000002402007c0c */ /* 0x040fe2000c701270 */
[----:B------:R3:W-:Y:S01]  /*8af0*/  @P2 STG.E.U16 desc[UR22][R18.64], R70 ;  /* 0x0000004612002986 */ /* 0x0007e2000c101516 */
[----:B------:R-:W-:Y:S01]  /*8b00*/  ISETP.LT.AND P2, PT, R3, UR35, !P4 ;  /* 0x0000002303007c0c */ /* 0x000fe2000e741270 */
[----:B------:R-:W2:Y:S01]  /*8b10*/  LDCU UR35, c[0x0][0x398] ;  /* 0x00007300ff2377ac */ /* 0x000ea20008000800 */
[----:B------:R-:W-:Y:S01]  /*8b20*/  ISETP.LT.AND P4, PT, R2, UR34, !P4 ;  /* 0x0000002202007c0c */ /* 0x000fe2000e781270 */
[----:B-1----:R-:W-:Y:S01]  /*8b30*/  IMAD.WIDE R10, R27, 0x2, R128 ;  /* 0x000000021b0a7825 */ /* 0x002fe200078e0280 */
[----:B------:R-:W-:Y:S01]  /*8b40*/  PRMT R17, R74, 0x7632, R17 ;  /* 0x000076324a117816 */ /* 0x000fe20000000011 */
[----:B------:R-:W1:Y:S02]  /*8b50*/  LDCU UR34, c[0x0][0x398] ;  /* 0x00007300ff2277ac */ /* 0x000e640008000800 */
[----:B------:R-:W-:-:S02]  /*8b60*/  VIADD R16, R0, 0x2a ;  /* 0x0000002a00107836 */ /* 0x000fc40000000000 */
[C---:B0-----:R-:W-:Y:S01]  /*8b70*/  IMAD.WIDE R8, R27.reuse, 0x2, R130 ;  /* 0x000000021b087825 */ /* 0x041fe200078e0282 */
[----:B------:R-:W0:Y:S03]  /*8b80*/  LDCU UR36, c[0x0][0x398] ;  /* 0x00007300ff2477ac */ /* 0x000e260008000800 */
        /* <DEDUP_REMOVED lines=66> */
[----:B----4-:R-:W-:Y:S01]  /*8fb0*/  ISETP.LT.AND P3, PT, R3, UR41, !P4 ;  /* 0x0000002903007c0c */ /* 0x010fe2000e761270 */
[----:B------:R-:W4:Y:S01]  /*8fc0*/  LDCU UR41, c[0x0][0x398] ;  /* 0x00007300ff2977ac */ /* 0x000f220008000800 */
        /* <DEDUP_REMOVED lines=15> */
[----:B------:R-:W2:Y:S01]  /*90c0*/  LDCU UR43, c[0x0][0x398] ;  /* 0x00007300ff2b77ac */ /* 0x000ea20008000800 */
[----:B-1----:R-:W-:Y:S01]  /*90d0*/  PRMT R11, R77, 0x7632, R11 ;  /* 0x000076324d0b7816 */ /* 0x002fe2000000000b */
[----:B------:R-:W-:-:S05]  /*90e0*/  IMAD.WIDE R16, R25, 0x2, R130 ;  /* 0x0000000219107825 */ /* 0x000fca00078e0282 */
[----:B------:R1:W-:Y:S01]  /*90f0*/  @P4 STG.E.U16 desc[UR22][R16.64], R11 ;  /* 0x0000000b10004986 */ /* 0x0003e2000c101516 */
[----:B0-----:R-:W-:Y:S01]  /*9100*/  ISETP.GE.AND P4, PT, R24, UR4, PT ;  /* 0x0000000418007c0c */ /* 0x001fe2000bf86270 */
[----:B------:R-:W0:Y:S01]  /*9110*/  LDCU UR4, c[0x0][0x39c] ;  /* 0x00007380ff0477ac */ /* 0x000e220008000800 */
[----:B------:R-:W-:Y:S01]  /*9120*/  PRMT R24, R78, 0x7632, R24 ;  /* 0x000076324e187816 */ /* 0x000fe20000000018 */
[----:B------:R2:W-:Y:S01]  /*9130*/  @P3 STG.E.U16 desc[UR22][R8.64], R82 ;  /* 0x0000005208003986 */ /* 0x0005e2000c101516 */
[C---:B------:R-:W-:Y:S01]  /*9140*/  ISETP.LT.AND P3, PT, R3.reuse, UR42, !P1 ;  /* 0x0000002a03007c0c */ /* 0x040fe2000cf61270 */
[----:B------:R-:W0:Y:S01]  /*9150*/  LDCU UR42, c[0x0][0x398] ;  /* 0x00007300ff2a77ac */ /* 0x000e220008000800 */
[C---:B------:R-:W-:Y:S01]  /*9160*/  ISETP.LT.AND P1, PT, R2.reuse, UR46, !P1 ;  /* 0x0000002e02007c0c */ /* 0x040fe2000cf21270 */
[----:B------:R3:W-:Y:S01]  /*9170*/  @P0 STG.E.U16 desc[UR22][R18.64], R78 ;  /* 0x0000004e12000986 */ /* 0x0007e2000c101516 */
[----:B------:R-:W-:Y:S02]  /*9180*/  ISETP.LT.AND P0, PT, R3, UR44, !P5 ;  /* 0x0000002c03007c0c */ /* 0x000fe4000ef01270 */
[----:B------:R-:W-:Y:S01]  /*9190*/  ISETP.LT.AND P5, PT, R2, UR45, !P5 ;  /* 0x0000002d02007c0c */ /* 0x000fe2000efa1270 */
[----:B-1----:R-:W-:Y:S01]  /*91a0*/  IMAD.WIDE R10, R27, 0x2, R128 ;  /* 0x000000021b0a7825 */ /* 0x002fe200078e0280 */
[----:B------:R-:W-:-:S03]  /*91b0*/  PRMT R17, R82, 0x7632, R17 ;  /* 0x0000763252117816 */ /* 0x000fc60000000011 */
[----:B------:R-:W-:Y:S02]  /*91c0*/  VIADD R16, R0, 0x32 ;  /* 0x0000003200107836 */ /* 0x000fe40000000000 */
[----:B--2---:R-:W-:-:S04]  /*91d0*/  IMAD.WIDE R8, R27, 0x2, R130 ;  /* 0x000000021b087825 */ /* 0x004fc800078e0282 */
[----:B---3--:R-:W-:Y:S01]  /*91e0*/  VIADD R19, R27, UR32 ;  /* 0x000000201b137c36 */ /* 0x008fe20008000000 */
[----:B------:R1:W-:Y:S01]  /*91f0*/  @P0 STG.E.U16 desc[UR22][R10.64], R17 ;  /* 0x000000110a000986 */ /* 0x0003e2000c101516 */
[----:B------:R-:W-:Y:S01]  /*9200*/  ISETP.GE.AND P0, PT, R16, UR9, PT ;  /* 0x0000000910007c0c */ /* 0x000fe2000bf06270 */
[----:B------:R-:W-:Y:S01]  /*9210*/  VIADD R18, R0, 0x33 ;  /* 0x0000003300127836 */ /* 0x000fe20000000000 */
[----:B------:R-:W2:Y:S01]  /*9220*/  LDCU UR9, c[0x0][0x39c] ;  /* 0x00007380ff0977ac */ /* 0x000ea20008000800 */
[----:B------:R3:W-:Y:S01]  /*9230*/  @P5 STG.E.U16 desc[UR22][R8.64], R24 ;  /* 0x0000001808005986 */ /* 0x0007e2000c101516 */
[----:B------:R-:W-:Y:S02]  /*9240*/  VIADD R25, R19, UR32 ;  /* 0x0000002013197c36 */ /* 0x000fe40008000000 */
[----:B------:R-:W-:Y:S01]  /*9250*/  ISETP.GE.AND P5, PT, R18, UR6, PT ;  /* 0x0000000612007c0c */ /* 0x000fe2000bfa6270 */
[----:B------:R-:W-:Y:S01]  /*9260*/  VIADD R18, R0, 0x34 ;  /* 0x0000003400127836 */ /* 0x000fe20000000000 */
[----:B------:R-:W0:Y:S01]  /*9270*/  LDCU UR6, c[0x0][0x39c] ;  /* 0x00007380ff0677ac */ /* 0x000e220008000800 */
[----:B------:R-:W-:-:S02]  /*9280*/  VIADD R27, R25, UR32 ;  /* 0x00000020191b7c36 */ /* 0x000fc40008000000 */
[----:B-1----:R-:W-:-:S04]  /*9290*/  IMAD.WIDE R16, R19, 0x2, R128 ;  /* 0x0000000213107825 */ /* 0x002fc800078e0280 */
[----:B------:R-:W-:Y:S01]  /*92a0*/  IMAD.WIDE R10, R19, 0x2, R130 ;  /* 0x00000002130a7825 */ /* 0x000fe200078e0282 */
[----:B------:R1:W-:Y:S01]  /*92b0*/  @P3 STG.E.U16 desc[UR22][R16.64], R83 ;  /* 0x0000005310003986 */ /* 0x0003e2000c101516 */
[----:B-----5:R-:W-:Y:S01]  /*92c0*/  ISETP.LT.AND P3, PT, R3, UR26, !P6 ;  /* 0x0000001a03007c0c */ /* 0x020fe2000f761270 */
[----:B------:R-:W5:Y:S01]  /*92d0*/  LDCU UR26, c[0x0][0x398] ;  /* 0x00007300ff1a77ac */ /* 0x000f620008000800 */
[----:B---3--:R-:W-:Y:S01]  /*92e0*/  IMAD.WIDE R8, R25, 0x2, R128 ;  /* 0x0000000219087825 */ /* 0x008fe200078e0280 */
[----:B------:R3:W-:Y:S01]  /*92f0*/  @P1 STG.E.U16 desc[UR22][R10.64], R79 ;  /* 0x0000004f0a001986 */ /* 0x0007e2000c101516 */
[----:B------:R-:W-:Y:S01]  /*9300*/  ISETP.LT.AND P6, PT, R2, UR34, !P6 ;  /* 0x0000002202007c0c */ /* 0x000fe2000f7c1270 */
[----:B------:R-:W0:Y:S01]  /*9310*/  LDCU UR34, c[0x0][0x398] ;  /* 0x00007300ff2277ac */ /* 0x000e220008000800 */
[----:B------:R-:W-:Y:S01]  /*9320*/  ISETP.GE.AND P1, PT, R18, UR10, PT ;  /* 0x0000000a12007c0c */ /* 0x000fe2000bf26270 */
[----:B------:R-:W-:Y:S01]  /*9330*/  IMAD.WIDE R18, R27, 0x2, R130 ;  /* 0x000000021b127825 */ /* 0x000fe200078e0282 */
[----:B------:R-:W0:Y:S01]  /*9340*/  LDCU UR10, c[0x0][0x39c] ;  /* 0x00007380ff0a77ac */ /* 0x000e220008000800 */
[----:B-1----:R-:W-:-:S02]  /*9350*/  PRMT R17, R83, 0x7632, R17 ;  /* 0x0000763253117816 */ /* 0x002fc40000000011 */
[----:B------:R-:W-:Y:S02]  /*9360*/  VIADD R24, R0, 0x35 ;  /* 0x0000003500187836 */ /* 0x000fe40000000000 */
[----:B---3--:R-:W-:Y:S01]  /*9370*/  IMAD.WIDE R10, R27, 0x2, R128 ;  /* 0x000000021b0a7825 */ /* 0x008fe200078e0280 */
        /* <DEDUP_REMOVED lines=24> */
[----:B------:R0:W-:Y:S01]  /*9500*/  @P3 STG.E.U16 desc[UR22][R8.64], R17 ;  /* 0x0000001108003986 */ /* 0x0001e2000c101516 */
[C---:B--2---:R-:W-:Y:S01]  /*9510*/  IMAD.WIDE R10, R27.reuse, 0x2, R130 ;  /* 0x000000021b0a7825 */ /* 0x044fe200078e0282 */
[----:B------:R-:W2:Y:S01]  /*9520*/  LDCU UR39, c[0x0][0x398] ;  /* 0x00007300ff2777ac */ /* 0x000ea20008000800 */
[----:B------:R-:W-:Y:S02]  /*9530*/  ISETP.GE.AND P3, PT, R16, UR14, PT ;  /* 0x0000000e10007c0c */ /* 0x000fe4000bf66270 */
[----:B---3--:R-:W-:Y:S01]  /*9540*/  VIADD R19, R27, UR32 ;  /* 0x000000201b137c36 */ /* 0x008fe20008000000 */
[----:B------:R3:W-:Y:S01]  /*9550*/  @P4 STG.E.U16 desc[UR22][R10.64], R24 ;  /* 0x000000180a004986 */ /* 0x0007e2000c101516 */
[----:B------:R-:W-:Y:S01]  /*9560*/  VIADD R18, R0, 0x37 ;  /* 0x0000003700127836 */ /* 0x000fe20000000000 */
[----:B------:R-:W1:Y:S01]  /*9570*/  LDCU UR14, c[0x0][0x398] ;  /* 0x00007300ff0e77ac */ /* 0x000e620008000800 */
[C---:B------:R-:W-:Y:S02]  /*9580*/  VIADD R25, R19.reuse, UR32 ;  /* 0x0000002013197c36 */ /* 0x040fe40008000000 */
[C---:B0-----:R-:W-:Y:S01]  /*9590*/  IMAD.WIDE R16, R19.reuse, 0x2, R128 ;  /* 0x0000000213107825 */ /* 0x041fe200078e0280 */
[----:B------:R-:W-:Y:S01]  /*95a0*/  ISETP.GE.AND P4, PT, R18, UR4, PT ;  /* 0x0000000412007c0c */ /* 0x000fe2000bf86270 */
[----:B------:R-:W0:Y:S02]  /*95b0*/  LDCU UR4, c[0x0][0x39c] ;  /* 0x00007380ff0477ac */ /* 0x000e240008000800 */
[----:B------:R-:W-:Y:S01]  /*95c0*/  IMAD.WIDE R8, R19, 0x2, R130 ;  /* 0x0000000213087825 */ /* 0x000fe200078e0282 */
[----:B------:R1:W-:Y:S01]  /*95d0*/  @P2 STG.E.U16 desc[UR22][R16.64], R89 ;  /* 0x0000005910002986 */ /* 0x0003e2000c101516 */
[----:B------:R-:W-:Y:S01]  /*95e0*/  ISETP.LT.AND P2, PT, R3, UR18, !P5 ;  /* 0x0000001203007c0c */ /* 0x000fe2000ef41270 */
[----:B------:R-:W0:Y:S01]  /*95f0*/  LDCU UR18, c[0x0][0x398] ;  /* 0x00007300ff1277ac */ /* 0x000e220008000800 */
[----:B---3--:R-:W-:Y:S01]  /*9600*/  IMAD.WIDE R10, R25, 0x2, R128 ;  /* 0x00000002190a7825 */ /* 0x008fe200078e0280 */
[----:B------:R3:W-:Y:S01]  /*9610*/  @P0 STG.E.U16 desc[UR22][R8.64], R85 ;  /* 0x0000005508000986 */ /* 0x0007e2000c101516 */
[----:B------:R-:W-:Y:S01]  /*9620*/  ISETP.LT.AND P5, PT, R2, UR20, !P5 ;  /* 0x0000001402007c0c */ /* 0x000fe2000efa1270 */
[----:B------:R-:W0:Y:S01]  /*9630*/  LDCU UR20, c[0x0][0x398] ;  /* 0x00007300ff1477ac */ /* 0x000e220008000800 */
[----:B------:R-:W-:-:S02]  /*9640*/  VIADD R18, R0, 0x38 ;  /* 0x0000003800127836 */ /* 0x000fc40000000000 */
[----:B------:R-:W-:Y:S02]  /*9650*/  VIADD R27, R25, UR32 ;  /* 0x00000020191b7c36 */ /* 0x000fe40008000000 */
[----:B------:R-:W-:Y:S01]  /*9660*/  VIADD R24, R0, 0x39 ;  /* 0x0000003900187836 */ /* 0x000fe20000000000 */
[----:B-1----:R-:W-:Y:S02]  /*9670*/  PRMT R17, R89, 0x7632, R17 ;  /* 0x0000763259117816 */ /* 0x002fe40000000011 */
[----:B------:R-:W-:Y:S01]  /*9680*/  ISETP.GE.AND P0, PT, R18, UR9, PT ;  /* 0x0000000912007c0c */ /* 0x000fe2000bf06270 */
[----:B------:R-:W-:Y:S01]  /*9690*/  IMAD.WIDE R18, R27, 0x2, R130 ;  /* 0x000000021b127825 */ /* 0x000fe200078e0282 */
[----:B------:R-:W1:Y:S01]  /*96a0*/  LDCU UR9, c[0x0][0x39c] ;  /* 0x00007380ff0977ac */ /* 0x000e620008000800 */
[----:B------:R0:W-:Y:S01]  /*96b0*/  @P2 STG.E.U16 desc[UR22][R10.64], R17 ;  /* 0x000000110a002986 */ /* 0x0001e2000c101516 */
[----:B------:R-:W-:Y:S01]  /*96c0*/  ISETP.LT.AND P2, PT, R3, UR30, !P1 ;  /* 0x0000001e03007c0c */ /* 0x000fe2000cf41270 */
[C---:B---3--:R-:W-:Y:S01]  /*96d0*/  IMAD.WIDE R8, R27.reuse, 0x2, R128 ;  /* 0x000000021b087825 */ /* 0x048fe200078e0280 */
[----:B------:R-:W-:Y:S01]  /*96e0*/  ISETP.LT.AND P1, PT, R2, UR38, !P1 ;  /* 0x0000002602007c0c */ /* 0x000fe2000cf21270 */
[----:B------:R-:W3:Y:S02]  /*96f0*/  LDCU UR30, c[0x0][0x398] ;  /* 0x00007300ff1e77ac */ /* 0x000ee40008000800 */
        /* <DEDUP_REMOVED lines=36> */
[----:B----4-:R-:W-:Y:S02]  /*9940*/  ISETP.LT.AND P2, PT, R3, UR41, !P4 ;  /* 0x0000002903007c0c */ /* 0x010fe4000e741270 */
[----:B-1----:R-:W-:Y:S01]  /*9950*/  IMAD.WIDE R8, R25, 0x2, R128 ;  /* 0x0000000219087825 */ /* 0x002fe200078e0280 */
[----:B------:R1:W-:Y:S01]  /*9960*/  @P3 STG.E.U16 desc[UR22][R10.64], R87 ;  /* 0x000000570a003986 */ /* 0x0003e2000c101516 */
[----:B------:R-:W-:Y:S02]  /*9970*/  ISETP.LT.AND P4, PT, R2, UR42, !P4 ;  /* 0x0000002a02007c0c */ /* 0x000fe4000e781270 */
[----:B------:R-:W-:Y:S01]  /*9980*/  ISETP.GE.AND P3, PT, R18, UR4, PT ;  /* 0x0000000412007c0c */ /* 0x000fe2000bf66270 */
[----:B------:R-:W-:Y:S01]  /*9990*/  IMAD.WIDE R18, R27, 0x2, R130 ;  /* 0x000000021b127825 */ /* 0x000fe200078e0282 */
[----:B------:R-:W4:Y:S01]  /*99a0*/  LDCU UR4, c[0x0][0x39c] ;  /* 0x00007380ff0477ac */ /* 0x000f220008000800 */
[----:B---3--:R-:W-:-:S02]  /*99b0*/  PRMT R17, R91, 0x7632, R17 ;  /* 0x000076325b117816 */ /* 0x008fc40000000011 */
[----:B------:R-:W-:Y:S02]  /*99c0*/  VIADD R24, R0, 0x3d ;  /* 0x0000003d00187836 */ /* 0x000fe40000000000 */
[----:B-1----:R-:W-:Y:S01]  /*99d0*/  IMAD.WIDE R10, R27, 0x2, R128 ;  /* 0x000000021b0a7825 */ /* 0x002fe200078e0280 */
[----:B------:R1:W-:Y:S01]  /*99e0*/  @P2 STG.E.U16 desc[UR22][R8.64], R17 ;  /* 0x0000001108002986 */ /* 0x0003e2000c101516 */
[----:B-----5:R-:W-:Y:S01]  /*99f0*/  ISETP.LT.AND P2, PT, R3, UR26, !P0 ;  /* 0x0000001a03007c0c */ /* 0x020fe2000c741270 */
[----:B------:R-:W3:Y:S01]  /*9a00*/  LDCU UR26, c[0x0][0x398] ;  /* 0x00007300ff1a77ac */ /* 0x000ee20008000800 */
[----:B------:R-:W-:Y:S01]  /*9a10*/  ISETP.LT.AND P0, PT, R2, UR43, !P0 ;  /* 0x0000002b02007c0c */ /* 0x000fe2000c701270 */
        /* <DEDUP_REMOVED lines=15> */
[C---:B-1----:R-:W-:Y:S01]  /*9b10*/  IMAD.WIDE R8, R27.reuse, 0x2, R128 ;  /* 0x000000021b087825 */ /* 0x042fe200078e0280 */
[----:B------:R-:W-:Y:S01]  /*9b20*/  PRMT R17, R96, 0x7632, R17 ;  /* 0x0000763260117816 */ /* 0x000fe20000000011 */
[----:B------:R-:W1:Y:S02]  /*9b30*/  LDCU UR34, c[0x0][0x398] ;  /* 0x00007300ff2277ac */ /* 0x000e640008000800 */
[----:B0-----:R-:W-:Y:S01]  /*9b40*/  IMAD.WIDE R10, R27, 0x2, R130 ;  /* 0x000000021b0a7825 */ /* 0x001fe200078e0282 */
[----:B------:R-:W0:Y:S03]  /*9b50*/  LDCU UR36, c[0x0][0x398] ;  /* 0x00007300ff2477ac */ /* 0x000e260008000800 */
[----:B------:R-:W-:-:S02]  /*9b60*/  VIADD R16, R0, 0x3e ;  /* 0x0000003e00107836 */ /* 0x000fc40000000000 */
[----:B---3--:R-:W-:Y:S01]  /*9b70*/  VIADD R19, R27, UR32 ;  /* 0x000000201b137c36 */ /* 0x008fe20008000000 */
[----:B------:R3:W-:Y:S01]  /*9b80*/  @P0 STG.E.U16 desc[UR22][R8.64], R17 ;  /* 0x0000001108000986 */ /* 0x0007e2000c101516 */
[----:B------:R-:W-:Y:S01]  /*9b90*/  VIADD R18, R0, 0x3f ;  /* 0x0000003f00127836 */ /* 0x000fe20000000000 */
[----:B------:R-:W-:Y:S01]  /*9ba0*/  ISETP.GE.AND P0, PT, R16, UR6, PT ;  /* 0x0000000610007c0c */ /* 0x000fe2000bf06270 */
[----:B------:R-:W-:Y:S01]  /*9bb0*/  VIADD R25, R19, UR32 ;  /* 0x0000002013197c36 */ /* 0x000fe20008000000 */
[----:B------:R0:W-:Y:S01]  /*9bc0*/  @P5 STG.E.U16 desc[UR22][R10.64], R24 ;  /* 0x000000180a005986 */ /* 0x0001e2000c101516 */
[----:B------:R-:W-:Y:S01]  /*9bd0*/  ISETP.LT.AND P5, PT, R3, UR14, !P6 ;  /* 0x0000000e03007c0c */ /* 0x000fe2000f7a1270 */
[----:B------:R-:W1:Y:S01]  /*9be0*/  LDCU UR6, c[0x0][0x39c] ;  /* 0x00007380ff0677ac */ /* 0x000e620008000800 */
[----:B------:R-:W-:Y:S01]  /*9bf0*/  ISETP.LT.AND P6, PT, R2, UR28, !P6 ;  /* 0x0000001c02007c0c */ /* 0x000fe2000f7c1270 */
[----:B------:R-:W-:Y:S01]  /*9c00*/  VIADD R27, R25, UR32 ;  /* 0x00000020191b7c36 */ /* 0x000fe20008000000 */
[----:B------:R-:W1:Y:S01]  /*9c10*/  LDCU UR14, c[0x0][0x398] ;  /* 0x00007300ff0e77ac */ /* 0x000e620008000800 */
[C---:B---3--:R-:W-:Y:S01]  /*9c20*/  IMAD.WIDE R16, R19.reuse, 0x2, R128 ;  /* 0x0000000213107825 */ /* 0x048fe200078e0280 */
[----:B------:R-:W3:Y:S03]  /*9c30*/  LDCU UR28, c[0x0][0x398] ;  /* 0x00007300ff1c77ac */ /* 0x000ee60008000800 */
[----:B------:R-:W-:Y:S01]  /*9c40*/  IMAD.WIDE R8, R19, 0x2, R130 ;  /* 0x0000000213087825 */ /* 0x000fe200078e0282 */
[----:B------:R1:W-:Y:S01]  /*9c50*/  @P2 STG.E.U16 desc[UR22][R16.64], R97 ;  /* 0x0000006110002986 */ /* 0x0003e2000c101516 */
[----:B------:R-:W-:Y:S01]  /*9c60*/  ISETP.GE.AND P2, PT, R18, UR10, PT ;  /* 0x0000000a12007c0c */ /* 0x000fe2000bf46270 */
[----:B------:R-:W2:Y:S01]  /*9c70*/  LDCU UR10, c[0x0][0x39c] ;  /* 0x00007380ff0a77ac */ /* 0x000ea20008000800 */
[----:B0-----:R-:W-:Y:S01]  /*9c80*/  IMAD.WIDE R10, R25, 0x2, R128 ;  /* 0x00000002190a7825 */ /* 0x001fe200078e0280 */
[----:B------:R0:W-:Y:S03]  /*9c90*/  @P1 STG.E.U16 desc[UR22][R8.64], R93 ;  /* 0x0000005d08001986 */ /* 0x0001e6000c101516 */
[----:B------:R-:W-:-:S02]  /*9ca0*/  VIADD R18, R0, 0x40 ;  /* 0x0000004000127836 */ /* 0x000fc40000000000 */
[----:B------:R-:W-:Y:S01]  /*9cb0*/  VIADD R24, R0, 0x41 ;  /* 0x0000004100187836 */ /* 0x000fe20000000000 */
[----:B-1----:R-:W-:Y:S02]  /*9cc0*/  PRMT R17, R97, 0x7632, R17 ;  /* 0x0000763261117816 */ /* 0x002fe40000000011 */
[----:B------:R-:W-:Y:S01]  /*9cd0*/  ISETP.GE.AND P1, PT, R18, UR12, PT ;  /* 0x0000000c12007c0c */ /* 0x000fe2000bf26270 */
[----:B------:R-:W-:Y:S01]  /*9ce0*/  IMAD.WIDE R18, R27, 0x2, R130 ;  /* 0x000000021b127825 */ /* 0x000fe200078e0282 */
[----:B------:R-:W1:Y:S01]  /*9cf0*/  LDCU UR12, c[0x0][0x39c] ;  /* 0x00007380ff0c77ac */ /* 0x000e620008000800 */
[----:B------:R2:W-:Y:S01]  /*9d00*/  @P5 STG.E.U16 desc[UR22][R10.64], R17 ;  /* 0x000000110a005986 */ /* 0x0005e2000c101516 */
[----:B------:R-:W-:Y:S01]  /*9d10*/  ISETP.LT.AND P5, PT, R3, UR18, !P3 ;  /* 0x0000001203007c0c */ /* 0x000fe2000dfa1270 */
[C---:B0-----:R-:W-:Y:S01]  /*9d20*/  IMAD.WIDE R8, R27.reuse, 0x2, R128 ;  /* 0x000000021b087825 */ /* 0x041fe200078e0280 */
[----:B------:R-:W-:Y:S01]  /*9d30*/  ISETP.LT.AND P3, PT, R2, UR20, !P3 ;  /* 0x0000001402007c0c */ /* 0x000fe2000df61270 */
[----:B------:R-:W0:Y:S02]  /*9d40*/  LDCU UR18, c[0x0][0x398] ;  /* 0x00007300ff1277ac */ /* 0x000e240008000800 */
[----:B------:R-:W-:Y:S01]  /*9d50*/  VIADD R27, R27, UR32 ;  /* 0x000000201b1b7c36 */ /* 0x000fe20008000000 */
[----:B------:R-:W0:Y:S01]  /*9d60*/  LDCU UR20, c[0x0][0x398] ;  /* 0x00007300ff1477ac */ /* 0x000e220008000800 */
[----:B--2---:R-:W-:Y:S01]  /*9d70*/  PRMT R11, R93, 0x7632, R11 ;  /* 0x000076325d0b7816 */ /* 0x004fe2000000000b */
[----:B------:R-:W-:-:S05]  /*9d80*/  IMAD.WIDE R16, R25, 0x2, R130 ;  /* 0x0000000219107825 */ /* 0x000fca00078e0282 */
[----:B------:R2:W-:Y:S01]  /*9d90*/  @P6 STG.E.U16 desc[UR22][R16.64], R11 ;  /* 0x0000000b10006986 */ /* 0x0005e2000c101516 */
[----:B----4-:R-:W-:Y:S01]  /*9da0*/  ISETP.GE.AND P6, PT, R24, UR4, PT ;  /* 0x0000000418007c0c */ /* 0x010fe2000bfc6270 */
[----:B------:R-:W4:Y:S01]  /*9db0*/  LDCU UR4, c[0x0][0x39c] ;  /* 0x00007380ff0477ac */ /* 0x000f220008000800 */
        /* <DEDUP_REMOVED lines=9> */
[C---:B--2---:R-:W-:Y:S01]  /*9e50*/  IMAD.WIDE R10, R27.reuse, 0x2, R128 ;  /* 0x000000021b0a7825 */ /* 0x044fe200078e0280 */
[----:B------:R-:W-:Y:S01]  /*9e60*/  PRMT R17, R98, 0x7632, R17 ;  /* 0x0000763262117816 */ /* 0x000fe20000000011 */
[----:B------:R-:W2:Y:S02]  /*9e70*/  LDCU UR16, c[0x0][0x398] ;  /* 0x00007300ff1077ac */ /* 0x000ea40008000800 */
[----:B0-----:R-:W-:-:S02]  /*9e80*/  IMAD.WIDE R8, R27, 0x2, R130 ;  /* 0x000000021b087825 */ /* 0x001fc400078e0282 */
[----:B------:R0:W-:Y:S01]  /*9e90*/  @P5 STG.E.U16 desc[UR22][R10.64], R17 ;  /* 0x000000110a005986 */ /* 0x0001e2000c101516 */
[----:B------:R-:W1:Y:S01]  /*9ea0*/  LDCU UR37, c[0x0][0x398] ;  /* 0x00007300ff2577ac */ /* 0x000e620008000800 */
[C---:B------:R-:W-:Y:S02]  /*9eb0*/  VIADD R16, R0.reuse, 0x42 ;  /* 0x0000004200107836 */ /* 0x040fe40000000000 */
[----:B---3--:R-:W-:Y:S01]  /*9ec0*/  VIADD R19, R27, UR32 ;  /* 0x000000201b137c36 */ /* 0x008fe20008000000 */
[----:B------:R3:W-:Y:S01]  /*9ed0*/  @P4 STG.E.U16 desc[UR22][R8.64], R24 ;  /* 0x0000001808004986 */ /* 0x0007e2000c101516 */
[----:B------:R-:W-:Y:S01]  /*9ee0*/  ISETP.LT.AND P4, PT, R3, UR24, !P2 ;  /* 0x0000001803007c0c */ /* 0x000fe2000d781270 */
[----:B------:R-:W-:Y:S01]  /*9ef0*/  VIADD R18, R0, 0x43 ;  /* 0x0000004300127836 */ /* 0x000fe20000000000 */
[----:B-----5:R-:W-:Y:S01]  /*9f00*/  ISETP.GE.AND P5, PT, R16, UR9, PT ;  /* 0x0000000910007c0c */ /* 0x020fe2000bfa6270 */
[C---:B------:R-:W-:Y:S01]  /*9f10*/  VIADD R25, R19.reuse, UR32 ;  /* 0x0000002013197c36 */ /* 0x040fe20008000000 */
[----:B------:R-:W-:Y:S01]  /*9f20*/  ISETP.LT.AND P2, PT, R2, UR38, !P2 ;  /* 0x0000002602007c0c */ /* 0x000fe2000d741270 */
[----:B------:R-:W5:Y:S01]  /*9f30*/  LDCU UR9, c[0x0][0x39c] ;  /* 0x00007380ff0977ac */ /* 0x000f620008000800 */
[C---:B0-----:R-:W-:Y:S01]  /*9f40*/  IMAD.WIDE R16, R19.reuse, 0x2, R128 ;  /* 0x0000000213107825 */ /* 0x041fe200078e0280 */
[----:B------:R-:W0:Y:S03]  /*9f50*/  LDCU UR24, c[0x0][0x398] ;  /* 0x00007300ff1877ac */ /* 0x000e260008000800 */
[----:B------:R-:W-:Y:S01]  /*9f60*/  IMAD.WIDE R10, R19, 0x2, R130 ;  /* 0x00000002130a7825 */ /* 0x000fe200078e0282 */
[----:B------:R1:W-:Y:S01]  /*9f70*/  @P3 STG.E.U16 desc[UR22][R16.64], R99 ;  /* 0x0000006310003986 */ /* 0x0003e2000c101516 */
[----:B------:R-:W-:Y:S01]  /*9f80*/  ISETP.GE.AND P3, PT, R18, UR6, PT ;  /* 0x0000000612007c0c */ /* 0x000fe2000bf66270 */
[----:B------:R-:W0:Y:S01]  /*9f90*/  LDCU UR6, c[0x0][0x39c] ;  /* 0x00007380ff0677ac */ /* 0x000e220008000800 */
[----:B---3--:R-:W-:Y:S01]  /*9fa0*/  IMAD.WIDE R8, R25, 0x2, R128 ;  /* 0x0000000219087825 */ /* 0x008fe200078e0280 */
[----:B------:R3:W-:Y:S01]  /*9fb0*/  @P0 STG.E.U16 desc[UR22][R10.64], R95 ;  /* 0x0000005f0a000986 */ /* 0x0007e2000c101516 */
[----:B------:R-:W0:Y:S02]  /*9fc0*/  LDCU UR38, c[0x0][0x398] ;  /* 0x00007300ff2677ac */ /* 0x000e240008000800 */
        /* <DEDUP_REMOVED lines=13> */
[----:B0-----:R-:W-:Y:S01]  /*a0a0*/  PRMT R9, R95, 0x7632, R9 ;  /* 0x000076325f097816 */ /* 0x001fe20000000009 */
[----:B------:R-:W-:-:S05]  /*a0b0*/  IMAD.WIDE R16, R25, 0x2, R130 ;  /* 0x0000000219107825 */ /* 0x000fca00078e0282 */
[----:B------:R0:W-:Y:S01]  /*a0c0*/  @P2 STG.E.U16 desc[UR22][R16.64], R9 ;  /* 0x0000000910002986 */ /* 0x0001e2000c101516 */
[----:B----4-:R-:W-:Y:S01]  /*a0d0*/  ISETP.GE.AND P2, PT, R24, UR4, PT ;  /* 0x0000000418007c0c */ /* 0x010fe2000bf46270 */
[----:B------:R-:W4:Y:S01]  /*a0e0*/  LDCU UR4, c[0x0][0x39c] ;  /* 0x00007380ff0477ac */ /* 0x000f220008000800 */
        /* <DEDUP_REMOVED lines=9> */
[C---:B0-----:R-:W-:Y:S01]  /*a180*/  IMAD.WIDE R8, R27.reuse, 0x2, R128 ;  /* 0x000000021b087825 */ /* 0x041fe200078e0280 */
[----:B------:R-:W-:Y:S01]  /*a190*/  PRMT R17, R104, 0x7632, R17 ;  /* 0x0000763268117816 */ /* 0x000fe20000000011 */
[----:B------:R-:W0:Y:S02]  /*a1a0*/  LDCU UR33, c[0x0][0x398] ;  /* 0x00007300ff2177ac */ /* 0x000e240008000800 */
[----:B-1----:R-:W-:-:S04]  /*a1b0*/  IMAD.WIDE R10, R27, 0x2, R130 ;  /* 0x000000021b0a7825 */ /* 0x002fc800078e0282 */
[C---:B------:R-:W-:Y:S02]  /*a1c0*/  VIADD R16, R0.reuse, 0x46 ;  /* 0x0000004600107836 */ /* 0x040fe40000000000 */
[----:B---3--:R-:W-:Y:S01]  /*a1d0*/  VIADD R19, R27, UR32 ;  /* 0x000000201b137c36 */ /* 0x008fe20008000000 */
[----:B------:R1:W-:Y:S01]  /*a1e0*/  @P1 STG.E.U16 desc[UR22][R8.64], R17 ;  /* 0x0000001108001986 */ /* 0x0003e2000c101516 */
[----:B------:R-:W-:Y:S01]  /*a1f0*/  VIADD R18, R0, 0x47 ;  /* 0x0000004700127836 */ /* 0x000fe20000000000 */
[----:B------:R-:W-:Y:S01]  /*a200*/  ISETP.GE.AND P1, PT, R16, UR12, PT ;  /* 0x0000000c10007c0c */ /* 0x000fe2000bf26270 */
[----:B------:R-:W-:Y:S01]  /*a210*/  VIADD R25, R19, UR32 ;  /* 0x0000002013197c36 */ /* 0x000fe20008000000 */
[----:B------:R3:W-:Y:S01]  /*a220*/  @P6 STG.E.U16 desc[UR22][R10.64], R24 ;  /* 0x000000180a006986 */ /* 0x0007e2000c101516 */
[----:B------:R-:W-:Y:S01]  /*a230*/  ISETP.LT.AND P6, PT, R3, UR14, !P3 ;  /* 0x0000000e03007c0c */ /* 0x000fe2000dfc1270 */
[----:B------:R-:W0:Y:S01]  /*a240*/  LDCU UR12, c[0x0][0x398] ;  /* 0x00007300ff0c77ac */ /* 0x000e220008000800 */
[----:B------:R-:W-:Y:S01]  /*a250*/  ISETP.LT.AND P3, PT, R2, UR36, !P3 ;  /* 0x0000002402007c0c */ /* 0x000fe2000df61270 */
[----:B------:R-:W-:Y:S01]  /*a260*/  VIADD R27, R25, UR32 ;  /* 0x00000020191b7c36 */ /* 0x000fe20008000000 */
[----:B------:R-:W0:Y:S01]  /*a270*/  LDCU UR14, c[0x0][0x398] ;  /* 0x00007300ff0e77ac */ /* 0x000e220008000800 */
[C---:B-1----:R-:W-:Y:S01]  /*a280*/  IMAD.WIDE R16, R19.reuse, 0x2, R128 ;  /* 0x0000000213107825 */ /* 0x042fe200078e0280 */
[----:B------:R-:W1:Y:S03]  /*a290*/  LDCU UR36, c[0x0][0x398] ;  /* 0x00007300ff2477ac */ /* 0x000e660008000800 */
[----:B------:R-:W-:Y:S01]  /*a2a0*/  IMAD.WIDE R8, R19, 0x2, R130 ;  /* 0x0000000213087825 */ /* 0x000fe200078e0282 */
[----:B------:R0:W-:Y:S01]  /*a2b0*/  @P4 STG.E.U16 desc[UR22][R16.64], R105 ;  /* 0x0000006910004986 */ /* 0x0001e2000c101516 */
[----:B------:R-:W-:Y:S01]  /*a2c0*/  ISETP.GE.AND P4, PT, R18, UR6, PT ;  /* 0x0000000612007c0c */ /* 0x000fe2000bf86270 */
[----:B------:R-:W1:Y:S01]  /*a2d0*/  LDCU UR6, c[0x0][0x39c] ;  /* 0x00007380ff0677ac */ /* 0x000e620008000800 */
[----:B---3--:R-:W-:Y:S01]  /*a2e0*/  IMAD.WIDE R10, R25, 0x2, R128 ;  /* 0x00000002190a7825 */ /* 0x008fe200078e0280 */
[----:B------:R3:W-:Y:S03]  /*a2f0*/  @P5 STG.E.U16 desc[UR22][R8.64], R101 ;  /* 0x0000006508005986 */ /* 0x0007e6000c101516 */
[----:B------:R-:W-:-:S02]  /*a300*/  VIADD R18, R0, 0x48 ;  /* 0x0000004800127836 */ /* 0x000fc40000000000 */
[----:B------:R-:W-:Y:S01]  /*a310*/  VIADD R24, R0, 0x49 ;  /* 0x0000004900187836 */ /* 0x000fe20000000000 */
[----:B0-----:R-:W-:Y:S02]  /*a320*/  PRMT R17, R105, 0x7632, R17 ;  /* 0x0000763269117816 */ /* 0x001fe40000000011 */
[----:B-----5:R-:W-:Y:S01]  /*a330*/  ISETP.GE.AND P5, PT, R18, UR9, PT ;  /* 0x0000000912007c0c */ /* 0x020fe2000bfa6270 */
[----:B------:R-:W-:Y:S01]  /*a340*/  IMAD.WIDE R18, R27, 0x2, R130 ;  /* 0x000000021b127825 */ /* 0x000fe200078e0282 */
[----:B------:R-:W0:Y:S01]  /*a350*/  LDCU UR9, c[0x0][0x39c] ;  /* 0x00007380ff0977ac */ /* 0x000e220008000800 */
[----:B------:R5:W-:Y:S01]  /*a360*/  @P6 STG.E.U16 desc[UR22][R10.64], R17 ;  /* 0x000000110a006986 */ /* 0x000be2000c101516 */
[----:B------:R-:W-:Y:S01]  /*a370*/  ISETP.LT.AND P6, PT, R3, UR18, !P0 ;  /* 0x0000001203007c0c */ /* 0x000fe2000c7c1270 */
[C---:B---3--:R-:W-:Y:S01]  /*a380*/  IMAD.WIDE R8, R27.reuse, 0x2, R128 ;  /* 0x000000021b087825 */ /* 0x048fe200078e0280 */
[----:B------:R-:W-:Y:S01]  /*a390*/  ISETP.LT.AND P0, PT, R2, UR20, !P0 ;  /* 0x0000001402007c0c */ /* 0x000fe2000c701270 */
[----:B------:R-:W3:Y:S02]  /*a3a0*/  LDCU UR18, c[0x0][0x398] ;  /* 0x00007300ff1277ac */ /* 0x000ee40008000800 */
[----:B------:R-:W-:Y:S01]  /*a3b0*/  VIADD R27, R27, UR32 ;  /* 0x000000201b1b7c36 */ /* 0x000fe20008000000 */
[----:B------:R-:W0:Y:S01]  /*a3c0*/  LDCU UR20, c[0x0][0x398] ;  /* 0x00007300ff1477ac */ /* 0x000e220008000800 */
[----:B-----5:R-:W-:Y:S01]  /*a3d0*/  PRMT R11, R101, 0x7632, R11 ;  /* 0x00007632650b7816 */ /* 0x020fe2000000000b */
        /* <DEDUP_REMOVED lines=8> */
[C---:B--2---:R-:W-:Y:S01]  /*a460*/  ISETP.LT.AND P1, PT, R2.reuse, UR16, !P1 ;  /* 0x0000001002007c0c */ /* 0x044fe2000cf21270 */
[----:B------:R2:W-:Y:S01]  /*a470*/  @P0 STG.E.U16 desc[UR22][R18.64], R102 ;  /* 0x0000006612000986 */ /* 0x0005e2000c101516 */
[----:B------:R-:W-:Y:S01]  /*a480*/  ISETP.LT.AND P0, PT, R3, UR28, !P2 ;  /* 0x0000001c03007c0c */ /* 0x000fe2000d701270 */
[----:B------:R-:W1:Y:S01]  /*a490*/  LDCU UR28, c[0x0][0x398] ;  /* 0x00007300ff1c77ac */ /* 0x000e620008000800 */
[----:B------:R-:W-:Y:S01]  /*a4a0*/  ISETP.LT.AND P2, PT, R2, UR30, !P2 ;  /* 0x0000001e02007c0c */ /* 0x000fe2000d741270 */
[----:B-----5:R-:W-:Y:S01]  /*a4b0*/  IMAD.WIDE R10, R27, 0x2, R128 ;  /* 0x000000021b0a7825 */ /* 0x020fe200078e0280 */
[----:B------:R-:W-:Y:S01]  /*a4c0*/  PRMT R17, R106, 0x7632, R17 ;  /* 0x000076326a117816 */ /* 0x000fe20000000011 */
[----:B------:R-:W5:Y:S02]  /*a4d0*/  LDCU UR30, c[0x0][0x398] ;  /* 0x00007300ff1e77ac */ /* 0x000f640008000800 */
[----:B------:R-:W-:-:S02]  /*a4e0*/  VIADD R16, R0, 0x4a ;  /* 0x0000004a00107836 */ /* 0x000fc40000000000 */
[C---:B0-----:R-:W-:Y:S01]  /*a4f0*/  IMAD.WIDE R8, R27.reuse, 0x2, R130 ;  /* 0x000000021b087825 */ /* 0x041fe200078e0282 */
[----:B------:R-:W0:Y:S03]  /*a500*/  LDCU UR16, c[0x0][0x398] ;  /* 0x00007300ff1077ac */ /* 0x000e260008000800 */
[----:B--2---:R-:W-:Y:S01]  /*a510*/  VIADD R19, R27, UR32 ;  /* 0x000000201b137c36 */ /* 0x004fe20008000000 */
[----:B------:R2:W-:Y:S01]  /*a520*/  @P0 STG.E.U16 desc[UR22][R10.64], R17 ;  /* 0x000000110a000986 */ /* 0x0005e2000c101516 */
[----:B------:R-:W-:Y:S01]  /*a530*/  ISETP.GE.AND P0, PT, R16, UR10, PT ;  /* 0x0000000a10007c0c */ /* 0x000fe2000bf06270 */
[----:B------:R-:W-:Y:S01]  /*a540*/  VIADD R18, R0, 0x4b ;  /* 0x0000004b00127836 */ /* 0x000fe20000000000 */
[----:B------:R-:W0:Y:S01]  /*a550*/  LDCU UR10, c[0x0][0x39c] ;  /* 0x00007380ff0a77ac */ /* 0x000e220008000800 */
[----:B------:R3:W-:Y:S01]  /*a560*/  @P2 STG.E.U16 desc[UR22][R8.64], R24 ;  /* 0x0000001808002986 */ /* 0x0007e2000c101516 */
[----:B------:R-:W-:-:S02]  /*a570*/  VIADD R25, R19, UR32 ;  /* 0x0000002013197c36 */ /* 0x000fc40008000000 */
[----:B-1----:R-:W-:Y:S01]  /*a580*/  ISETP.GE.AND P2, PT, R18, UR6, PT ;  /* 0x0000000612007c0c */ /* 0x002fe2000bf46270 */
[----:B------:R-:W-:Y:S01]  /*a590*/  VIADD R18, R0, 0x4c ;  /* 0x0000004c00127836 */ /* 0x000fe20000000000 */
[----:B------:R-:W1:Y:S01]  /*a5a0*/  LDCU UR6, c[0x0][0x39c] ;  /* 0x00007380ff0677ac */ /* 0x000e620008000800 */
[----:B------:R-:W-:Y:S02]  /*a5b0*/  VIADD R27, R25, UR32 ;  /* 0x00000020191b7c36 */ /* 0x000fe40008000000 */
[----:B--2---:R-:W-:-:S04]  /*a5c0*/  IMAD.WIDE R16, R19, 0x2, R128 ;  /* 0x0000000213107825 */ /* 0x004fc800078e0280 */
[----:B------:R-:W-:Y:S01]  /*a5d0*/  IMAD.WIDE R10, R19, 0x2, R130 ;  /* 0x00000002130a7825 */ /* 0x000fe200078e0282 */
[----:B------:R2:W-:Y:S01]  /*a5e0*/  @P6 STG.E.U16 desc[UR22][R16.64], R107 ;  /* 0x0000006b10006986 */ /* 0x0005e2000c101516 */
[----:B------:R-:W-:Y:S01]  /*a5f0*/  ISETP.LT.AND P6, PT, R3, UR24, !P4 ;  /* 0x0000001803007c0c */ /* 0x000fe2000e7c1270 */
[----:B------:R-:W0:Y:S01]  /*a600*/  LDCU UR24, c[0x0][0x398] ;  /* 0x00007300ff1877ac */ /* 0x000e220008000800 */
[----:B---3--:R-:W-:Y:S01]  /*a610*/  IMAD.WIDE R8, R25, 0x2, R128 ;  /* 0x0000000219087825 */ /* 0x008fe200078e0280 */
[----:B------:R3:W-:Y:S01]  /*a620*/  @P1 STG.E.U16 desc[UR22][R10.64], R103 ;  /* 0x000000670a001986 */ /* 0x0007e2000c101516 */
[----:B------:R-:W-:Y:S02]  /*a630*/  ISETP.LT.AND P4, PT, R2, UR37, !P4 ;  /* 0x0000002502007c0c */ /* 0x000fe4000e781270 */
[----:B------:R-:W-:Y:S01]  /*a640*/  ISETP.GE.AND P1, PT, R18, UR9, PT ;  /* 0x0000000912007c0c */ /* 0x000fe2000bf26270 */
[----:B------:R-:W-:Y:S01]  /*a650*/  IMAD.WIDE R18, R27, 0x2, R130 ;  /* 0x000000021b127825 */ /* 0x000fe200078e0282 */
[----:B------:R-:W0:Y:S01]  /*a660*/  LDCU UR9, c[0x0][0x39c] ;  /* 0x00007380ff0977ac */ /* 0x000e220008000800 */
[----:B--2---:R-:W-:-:S02]  /*a670*/  PRMT R17, R107, 0x7632, R17 ;  /* 0x000076326b117816 */ /* 0x004fc40000000011 */
[----:B------:R-:W-:Y:S02]  /*a680*/  VIADD R24, R0, 0x4d ;  /* 0x0000004d00187836 */ /* 0x000fe40000000000 */
[----:B---3--:R-:W-:Y:S01]  /*a690*/  IMAD.WIDE R10, R27, 0x2, R128 ;  /* 0x000000021b0a7825 */ /* 0x008fe200078e0280 */
[----:B------:R2:W-:Y:S01]  /*a6a0*/  @P6 STG.E.U16 desc[UR22][R8.64], R17 ;  /* 0x0000001108006986 */ /* 0x0005e2000c101516 */
[----:B------:R-:W-:Y:S01]  /*a6b0*/  ISETP.LT.AND P6, PT, R3, UR26, !P5 ;  /* 0x0000001a03007c0c */ /* 0x000fe2000efc1270 */
[----:B------:R-:W3:Y:S01]  /*a6c0*/  LDCU UR26, c[0x0][0x398] ;  /* 0x00007300ff1a77ac */ /* 0x000ee20008000800 */
[----:B------:R-:W-:Y:S01]  /*a6d0*/  ISETP.LT.AND P5, PT, R2, UR38, !P5 ;  /* 0x0000002602007c0c */ /* 0x000fe2000efa1270 */
[----:B------:R-:W-:Y:S01]  /*a6e0*/  VIADD R27, R27, UR32 ;  /* 0x000000201b1b7c36 */ /* 0x000fe20008000000 */
        /* <DEDUP_REMOVED lines=17> */
[C---:B0-----:R-:W-:Y:S01]  /*a800*/  IMAD.WIDE R10, R27.reuse, 0x2, R130 ;  /* 0x000000021b0a7825 */ /* 0x041fe200078e0282 */
[----:B------:R-:W0:Y:S03]  /*a810*/  LDCU UR14, c[0x0][0x398] ;  /* 0x00007300ff0e77ac */ /* 0x000e260008000800 */
[----:B---3--:R-:W-:-:S02]  /*a820*/  VIADD R19, R27, UR32 ;  /* 0x000000201b137c36 */ /* 0x008fc40008000000 */
[----:B------:R3:W-:Y:S01]  /*a830*/  @P5 STG.E.U16 desc[UR22][R8.64], R17 ;  /* 0x0000001108005986 */ /* 0x0007e2000c101516 */
[C---:B------:R-:W-:Y:S02]  /*a840*/  VIADD R4, R0.reuse, 0x4e ;  /* 0x0000004e00047836 */ /* 0x040fe40000000000 */
[C---:B------:R-:W-:Y:S01]  /*a850*/  VIADD R25, R19.reuse, UR32 ;  /* 0x0000002013197c36 */ /* 0x040fe20008000000 */
[----:B------:R0:W-:Y:S01]  /*a860*/  @P3 STG.E.U16 desc[UR22][R10.64], R24 ;  /* 0x000000180a003986 */ /* 0x0001e2000c101516 */
[----:B------:R-:W-:Y:S01]  /*a870*/  VIADD R18, R0, 0x51 ;  /* 0x0000005100127836 */ /* 0x000fe20000000000 */
[----:B------:R-:W-:Y:S01]  /*a880*/  ISETP.GE.AND P5, PT, R4, UR10, PT ;  /* 0x0000000a04007c0c */ /* 0x000fe2000bfa6270 */
[----:B------:R-:W-:Y:S01]  /*a890*/  VIADD R4, R0, 0x4f ;  /* 0x0000004f00047836 */ /* 0x000fe20000000000 */
[----:B------:R-:W2:Y:S01]  /*a8a0*/  LDCU UR10, c[0x0][0x398] ;  /* 0x00007300ff0a77ac */ /* 0x000ea20008000800 */
[----:B---3--:R-:W-:-:S03]  /*a8b0*/  IMAD.WIDE R16, R19, 0x2, R128 ;  /* 0x0000000213107825 */ /* 0x008fc600078e0280 */
[----:B-1----:R-:W-:Y:S01]  /*a8c0*/  ISETP.GE.AND P3, PT, R4, UR6, PT ;  /* 0x0000000604007c0c */ /* 0x002fe2000bf66270 */
[----:B------:R-:W1:Y:S01]  /*a8d0*/  LDCU UR6, c[0x0][0x39c] ;  /* 0x00007380ff0677ac */ /* 0x000e620008000800 */
[----:B------:R-:W-:Y:S01]  /*a8e0*/  IMAD.WIDE R8, R19, 0x2, R130 ;  /* 0x0000000213087825 */ /* 0x000fe200078e0282 */
[----:B------:R3:W-:Y:S01]  /*a8f0*/  @P6 STG.E.U16 desc[UR22][R16.64], R109 ;  /* 0x0000006d10006986 */ /* 0x0007e2000c101516 */
[----:B------:R-:W-:Y:S02]  /*a900*/  ISETP.LT.AND P6, PT, R3, UR35, !P2 ;  /* 0x0000002303007c0c */ /* 0x000fe4000d7c1270 */
[----:B0-----:R-:W-:Y:S01]  /*a910*/  IMAD.WIDE R10, R25, 0x2, R128 ;  /* 0x00000002190a7825 */ /* 0x001fe200078e0280 */
[----:B------:R0:W-:Y:S01]  /*a920*/  @P0 STG.E.U16 desc[UR22][R8.64], R5 ;  /* 0x0000000508000986 */ /* 0x0001e2000c101516 */
[----:B------:R-:W-:Y:S01]  /*a930*/  ISETP.LT.AND P2, PT, R2, UR18, !P2 ;  /* 0x0000001202007c0c */ /* 0x000fe2000d741270 */
[----:B------:R-:W1:Y:S01]  /*a940*/  LDCU UR18, c[0x0][0x398] ;  /* 0x00007300ff1277ac */ /* 0x000e620008000800 */
[----:B------:R-:W-:-:S02]  /*a950*/  VIADD R4, R0, 0x50 ;  /* 0x0000005000047836 */ /* 0x000fc40000000000 */
[----:B------:R-:W-:Y:S01]  /*a960*/  VIADD R19, R25, UR32 ;  /* 0x0000002019137c36 */ /* 0x000fe20008000000 */
[----:B---3--:R-:W-:Y:S02]  /*a970*/  PRMT R17, R109, 0x7632, R17 ;  /* 0x000076326d117816 */ /* 0x008fe40000000011 */
[----:B----4-:R-:W-:Y:S01]  /*a980*/  ISETP.GE.AND P0, PT, R4, UR4, PT ;  /* 0x0000000404007c0c */ /* 0x010fe2000bf06270 */
[----:B------:R-:W3:Y:S01]  /*a990*/  LDCU UR4, c[0x0][0x39c] ;  /* 0x00007380ff0477ac */ /* 0x000ee20008000800 */
[----:B0-----:R-:W-:Y:S01]  /*a9a0*/  IMAD.WIDE R8, R19, 0x2, R130 ;  /* 0x0000000213087825 */ /* 0x001fe200078e0282 */
[----:B------:R0:W-:Y:S01]  /*a9b0*/  @P6 STG.E.U16 desc[UR22][R10.64], R17 ;  /* 0x000000110a006986 */ /* 0x0001e2000c101516 */
[----:B------:R-:W-:Y:S01]  /*a9c0*/  ISETP.LT.AND P6, PT, R3, UR20, !P1 ;  /* 0x0000001403007c0c */ /* 0x000fe2000cfc1270 */
[----:B------:R-:W4:Y:S01]  /*a9d0*/  LDCU UR20, c[0x0][0x398] ;  /* 0x00007300ff1477ac */ /* 0x000f220008000800 */
[----:B------:R-:W-:Y:S01]  /*a9e0*/  ISETP.LT.AND P1, PT, R2, UR28, !P1 ;  /* 0x0000001c02007c0c */ /* 0x000fe2000cf21270 */
[----:B------:R-:W1:Y:S01]  /*a9f0*/  LDCU UR28, c[0x0][0x398] ;  /* 0x00007300ff1c77ac */ /* 0x000e620008000800 */
[----:B0-----:R-:W-:Y:S01]  /*aa00*/  PRMT R11, R5, 0x7632, R11 ;  /* 0x00007632050b7816 */ /* 0x001fe2000000000b */
[----:B------:R-:W-:-:S04]  /*aa10*/  IMAD.WIDE R16, R25, 0x2, R130 ;  /* 0x0000000219107825 */ /* 0x000fc800078e0282 */
[C-C-:B------:R-:W-:Y:S01]  /*aa20*/  IMAD.WIDE R4, R19.reuse, 0x2, R128.reuse ;  /* 0x0000000213047825 */ /* 0x140fe200078e0280 */
[----:B------:R0:W-:Y:S01]  /*aa30*/  @P2 STG.E.U16 desc[UR22][R16.64], R11 ;  /* 0x0000000b10002986 */ /* 0x0001e2000c101516 */
[----:B------:R-:W-:Y:S01]  /*aa40*/  ISETP.GE.AND P2, PT, R18, UR9, PT ;  /* 0x0000000912007c0c */ /* 0x000fe2000bf46270 */
[----:B------:R-:W1:Y:S01]  /*aa50*/  LDCU UR9, c[0x0][0x39c] ;  /* 0x00007380ff0977ac */ /* 0x000e620008000800 */
[----:B------:R-:W-:Y:S01]  /*aa60*/  VIADD R19, R19, UR32 ;  /* 0x0000002013137c36 */ /* 0x000fe20008000000 */
[----:B------:R2:W-:Y:S01]  /*aa70*/  @P6 STG.E.U16 desc[UR22][R4.64], R110 ;  /* 0x0000006e04006986 */ /* 0x0005e2000c101516 */
[C---:B------:R-:W-:Y:S01]  /*aa80*/  ISETP.LT.AND P6, PT, R3.reuse, UR16, !P5 ;  /* 0x0000001003007c0c */ /* 0x040fe2000efc1270 */
[----:B------:R-:W1:Y:S01]  /*aa90*/  LDCU UR16, c[0x0][0x398] ;  /* 0x00007300ff1077ac */ /* 0x000e620008000800 */
[C---:B------:R-:W-:Y:S01]  /*aaa0*/  ISETP.LT.AND P5, PT, R2.reuse, UR24, !P5 ;  /* 0x0000001802007c0c */ /* 0x040fe2000efa1270 */
[----:B------:R3:W-:Y:S01]  /*aab0*/  @P1 STG.E.U16 desc[UR22][R8.64], R6 ;  /* 0x0000000608001986 */ /* 0x0007e2000c101516 */
[----:B------:R-:W-:Y:S01]  /*aac0*/  ISETP.LT.AND P1, PT, R3, UR15, !P4 ;  /* 0x0000000f03007c0c */ /* 0x000fe2000e721270 */
[----:B------:R-:W4:Y:S01]  /*aad0*/  LDCU UR15, c[0x0][0x398] ;  /* 0x00007300ff0f77ac */ /* 0x000f220008000800 */
[----:B-----5:R-:W-:Y:S01]  /*aae0*/  ISETP.LT.AND P4, PT, R2, UR30, !P4 ;  /* 0x0000001e02007c0c */ /* 0x020fe2000e781270 */
[C---:B0-----:R-:W-:Y:S01]  /*aaf0*/  IMAD.WIDE R10, R19.reuse, 0x2, R128 ;  /* 0x00000002130a7825 */ /* 0x041fe200078e0280 */
[----:B------:R-:W-:Y:S01]  /*ab00*/  PRMT R16, R6, 0x7632, R16 ;  /* 0x0000763206107816 */ /* 0x000fe20000000010 */
[----:B------:R-:W0:Y:S02]  /*ab10*/  LDCU UR24, c[0x0][0x398] ;  /* 0x00007300ff1877ac */ /* 0x000e240008000800 */
[----:B------:R-:W-:-:S02]  /*ab20*/  VIADD R17, R19, UR32 ;  /* 0x0000002013117c36 */ /* 0x000fc40008000000 */
[----:B--2---:R-:W-:Y:S01]  /*ab30*/  IMAD.WIDE R4, R19, 0x2, R130 ;  /* 0x0000000213047825 */ /* 0x004fe200078e0282 */
[----:B------:R-:W2:Y:S01]  /*ab40*/  LDCU UR30, c[0x0][0x398] ;  /* 0x00007300ff1e77ac */ /* 0x000ea20008000800 */
[----:B---3--:R-:W-:Y:S02]  /*ab50*/  PRMT R9, R110, 0x7632, R9 ;  /* 0x000076326e097816 */ /* 0x008fe40000000009 */
[----:B------:R-:W-:Y:S02]  /*ab60*/  VIADD R6, R0, 0x52 ;  /* 0x0000005200067836 */ /* 0x000fe40000000000 */
[C---:B------:R-:W-:Y:S01]  /*ab70*/  VIADD R19, R17.reuse, UR32 ;  /* 0x0000002011137c36 */ /* 0x040fe20008000000 */
[----:B------:R3:W-:Y:S02]  /*ab80*/  @P1 STG.E.U16 desc[UR22][R10.64], R9 ;  /* 0x000000090a001986 */ /* 0x0007e4000c101516 */
[----:B-1----:R-:W-:Y:S01]  /*ab90*/  ISETP.GE.AND P1, PT, R6, UR6, PT ;  /* 0x0000000606007c0c */ /* 0x002fe2000bf26270 */
[----:B------:R-:W-:Y:S01]  /*aba0*/  VIADD R6, R0, 0x53 ;  /* 0x0000005300067836 */ /* 0x000fe20000000000 */
[----:B------:R1:W-:Y:S01]  /*abb0*/  @P4 STG.E.U16 desc[UR22][R4.64], R16 ;  /* 0x0000001004004986 */ /* 0x0003e2000c101516 */
[----:B------:R-:W5:Y:S03]  /*abc0*/  LDCU UR6, c[0x0][0x39c] ;  /* 0x00007380ff0677ac */ /* 0x000f660008000800 */
[----:B------:R-:W-:Y:S01]  /*abd0*/  ISETP.GE.AND P4, PT, R6, UR4, PT ;  /* 0x0000000406007c0c */ /* 0x000fe2000bf86270 */
[----:B------:R-:W-:Y:S01]  /*abe0*/  VIADD R6, R0, 0x54 ;  /* 0x0000005400067836 */ /* 0x000fe20000000000 */
[----:B------:R-:W0:Y:S01]  /*abf0*/  LDCU UR4, c[0x0][0x39c] ;  /* 0x00007380ff0477ac */ /* 0x000e220008000800 */
[----:B---3--:R-:W-:-:S04]  /*ac00*/  IMAD.WIDE R8, R17, 0x2, R128 ;  /* 0x0000000211087825 */ /* 0x008fc800078e0280 */
[----:B------:R-:W-:Y:S01]  /*ac10*/  IMAD.WIDE R10, R17, 0x2, R130 ;  /* 0x00000002110a7825 */ /* 0x000fe200078e0282 */
[----:B------:R3:W-:Y:S01]  /*ac20*/  @P6 STG.E.U16 desc[UR22][R8.64], R111 ;  /* 0x0000006f08006986 */ /* 0x0007e2000c101516 */
[----:B------:R-:W-:Y:S01]  /*ac30*/  ISETP.LT.AND P6, PT, R3, UR26, !P3 ;  /* 0x0000001a03007c0c */ /* 0x000fe2000dfc1270 */
[----:B------:R-:W0:Y:S01]  /*ac40*/  LDCU UR26, c[0x0][0x398] ;  /* 0x00007300ff1a77ac */ /* 0x000e220008000800 */
[C---:B-1----:R-:W-:Y:S01]  /*ac50*/  IMAD.WIDE R4, R19.reuse, 0x2, R128 ;  /* 0x0000000213047825 */ /* 0x042fe200078e0280 */
[----:B------:R1:W-:Y:S01]  /*ac60*/  @P5 STG.E.U16 desc[UR22][R10.64], R7 ;  /* 0x000000070a005986 */ /* 0x0003e2000c101516 */
[----:B------:R-:W-:Y:S02]  /*ac70*/  ISETP.LT.AND P3, PT, R2, UR36, !P3 ;  /* 0x0000002402007c0c */ /* 0x000fe4000df61270 */
[----:B------:R-:W-:Y:S01]  /*ac80*/  VIADD R17, R19, UR32 ;  /* 0x0000002013117c36 */ /* 0x000fe20008000000 */
[----:B------:R-:W-:Y:S01]  /*ac90*/  ISETP.GE.AND P5, PT, R6, UR9, PT ;  /* 0x0000000906007c0c */ /* 0x000fe2000bfa6270 */
[----:B------:R-:W-:Y:S01]  /*aca0*/  VIADD R16, R0, 0x55 ;  /* 0x0000005500107836 */ /* 0x000fe20000000000 */
[----:B------:R-:W0:Y:S01]  /*acb0*/  LDCU UR9, c[0x0][0x39c] ;  /* 0x00007380ff0977ac */ /* 0x000e220008000800 */
[----:B---3--:R-:W-:Y:S01]  /*acc0*/  PRMT R9, R111, 0x7632, R9 ;  /* 0x000076326f097816 */ /* 0x008fe20000000009 */
[----:B-1----:R-:W-:-:S04]  /*acd0*/  IMAD.WIDE R10, R17, 0x2, R130 ;  /* 0x00000002110a7825 */ /* 0x002fc800078e0282 */
[----:B------:R1:W-:Y:S01]  /*ace0*/  @P6 STG.E.U16 desc[UR22][R4.64], R9 ;  /* 0x0000000904006986 */ /* 0x0003e2000c101516 */
[----:B------:R-:W-:Y:S01]  /*acf0*/  ISETP.LT.AND P6, PT, R3, UR33, !P0 ;  /* 0x0000002103007c0c */ /* 0x000fe2000c7c1270 */
[----:B------:R-:W3:Y:S01]  /*ad00*/  LDCU UR33, c[0x0][0x398] ;  /* 0x00007300ff2177ac */ /* 0x000ee20008000800 */
[----:B------:R-:W-:Y:S01]  /*ad10*/  ISETP.LT.AND P0, PT, R2, UR34, !P0 ;  /* 0x0000002202007c0c */ /* 0x000fe2000c701270 */
[----:B------:R-:W0:Y:S01]  /*ad20*/  LDCU UR34, c[0x0][0x398] ;  /* 0x00007300ff2277ac */ /* 0x000e220008000800 */
[----:B-1----:R-:W-:Y:S01]  /*ad30*/  PRMT R5, R7, 0x7632, R5 ;  /* 0x0000763207057816 */ /* 0x002fe20000000005 */
[----:B------:R-:W-:-:S04]  /*ad40*/  IMAD.WIDE R8, R19, 0x2, R130 ;  /* 0x0000000213087825 */ /* 0x000fc800078e0282 */
[C---:B------:R-:W-:Y:S01]  /*ad50*/  IMAD.WIDE R6, R17.reuse, 0x2, R128 ;  /* 0x0000000211067825 */ /* 0x040fe200078e0280 */
[----:B------:R1:W-:Y:S01]  /*ad60*/  @P3 STG.E.U16 desc[UR22][R8.64], R5 ;  /* 0x0000000508003986 */ /* 0x0003e2000c101516 */
[----:B-----5:R-:W-:Y:S01]  /*ad70*/  ISETP.GE.AND P3, PT, R16, UR6, PT ;  /* 0x0000000610007c0c */ /* 0x020fe2000bf66270 */
[----:B------:R-:W5:Y:S01]  /*ad80*/  LDCU UR6, c[0x0][0x39c] ;  /* 0x00007380ff0677ac */ /* 0x000f620008000800 */
[----:B------:R-:W-:Y:S01]  /*ad90*/  VIADD R17, R17, UR32 ;  /* 0x0000002011117c36 */ /* 0x000fe20008000000 */
[----:B------:R0:W-:Y:S01]  /*ada0*/  @P6 STG.E.U16 desc[UR22][R6.64], R112 ;  /* 0x0000007006006986 */ /* 0x0001e2000c101516 */
[C---:B------:R-:W-:Y:S01]  /*adb0*/  ISETP.LT.AND P6, PT, R3.reuse, UR14, !P1 ;  /* 0x0000000e03007c0c */ /* 0x040fe2000cfc1270 */
[----:B------:R-:W2:Y:S01]  /*adc0*/  LDCU UR14, c[0x0][0x398] ;  /* 0x00007300ff0e77ac */ /* 0x000ea20008000800 */
[----:B------:R-:W-:Y:S01]  /*add0*/  PRMT R16, R12, 0x7632, R16 ;  /* 0x000076320c107816 */ /* 0x000fe20000000010 */
[----:B------:R3:W-:Y:S01]  /*ade0*/  @P0 STG.E.U16 desc[UR22][R10.64], R12 ;  /* 0x0000000c0a000986 */ /* 0x0007e2000c101516 */
[----:B------:R-:W-:Y:S01]  /*adf0*/  ISETP.LT.AND P0, PT, R3, UR10, !P2 ;  /* 0x0000000a03007c0c */ /* 0x000fe2000d701270 */
[----:B------:R-:W2:Y:S01]  /*ae00*/  LDCU UR10, c[0x0][0x398] ;  /* 0x00007300ff0a77ac */ /* 0x000ea20008000800 */
[----:B------:R-:W-:Y:S01]  /*ae10*/  ISETP.LT.AND P2, PT, R2, UR12, !P2 ;  /* 0x0000000c02007c0c */ /* 0x000fe2000d741270 */
[----:B-1----:R-:W-:Y:S01]  /*ae20*/  IMAD.WIDE R4, R17, 0x2, R128 ;  /* 0x0000000211047825 */ /* 0x002fe200078e0280 */
[----:B------:R-:W-:Y:S01]  /*ae30*/  PRMT R9, R112, 0x7632, R9 ;  /* 0x0000763270097816 */ /* 0x000fe20000000009 */
[----:B------:R-:W1:Y:S01]  /*ae40*/  LDCU UR12, c[0x0][0x398] ;  /* 0x00007300ff0c77ac */ /* 0x000e620008000800 */
[----:B------:R-:W-:Y:S01]  /*ae50*/  ISETP.LT.AND P1, PT, R2, UR18, !P1 ;  /* 0x0000001202007c0c */ /* 0x000fe2000cf21270 */
        /* <DEDUP_REMOVED lines=23> */
[----:B-----5:R-:W-:Y:S01]  /*afd0*/  ISETP.GE.AND P1, PT, R10, UR6, PT ;  /* 0x000000060a007c0c */ /* 0x020fe2000bf26270 */
[----:B------:R-:W-:Y:S01]  /*afe0*/  IMAD.WIDE R10, R19, 0x2, R130 ;  /* 0x00000002130a7825 */ /* 0x000fe200078e0282 */
[----:B------:R-:W5:Y:S01]  /*aff0*/  LDCU UR6, c[0x0][0x39c] ;  /* 0x00007380ff0677ac */ /* 0x000f620008000800 */
        /* <DEDUP_REMOVED lines=16> */
[C---:B--2---:R-:W-:Y:S01]  /*b100*/  ISETP.LT.AND P6, PT, R3.reuse, UR30, !P0 ;  /* 0x0000001e03007c0c */ /* 0x044fe2000c7c1270 */
        /* <DEDUP_REMOVED lines=10> */
[----:B---3--:R-:W-:Y:S01]  /*b1b0*/  IMAD.WIDE R4, R19, 0x2, R130 ;  /* 0x0000000213047825 */ /* 0x008fe200078e0282 */
[----:B------:R-:W3:Y:S01]  /*b1c0*/  LDCU UR33, c[0x0][0x398] ;  /* 0x00007300ff2177ac */ /* 0x000ee20008000800 */
[----:B0-----:R-:W-:Y:S02]  /*b1d0*/  PRMT R14, R127, 0x7632, R14 ;  /* 0x000076327f0e7816 */ /* 0x001fe4000000000e */
[----:B------:R-:W-:Y:S01]  /*b1e0*/  VIADD R11, R19, UR32 ;  /* 0x00000020130b7c36 */ /* 0x000fe20008000000 */
[----:B------:R0:W-:Y:S01]  /*b1f0*/  @P5 STG.E.U16 desc[UR22][R6.64], R9 ;  /* 0x0000000906005986 */ /* 0x0001e2000c101516 */
[----:B-----5:R-:W-:Y:S01]  /*b200*/  ISETP.GE.AND P5, PT, R8, UR6, PT ;  /* 0x0000000608007c0c */ /* 0x020fe2000bfa6270 */
[----:B------:R-:W-:Y:S01]  /*b210*/  VIADD R10, R0, 0x5b ;  /* 0x0000005b000a7836 */ /* 0x000fe20000000000 */
[----:B------:R-:W5:Y:S01]  /*b220*/  LDCU UR6, c[0x0][0x39c] ;  /* 0x00007380ff0677ac */ /* 0x000f620008000800 */
[----:B------:R1:W-:Y:S01]  /*b230*/  @P3 STG.E.U16 desc[UR22][R4.64], R12 ;  /* 0x0000000c04003986 */ /* 0x0003e2000c101516 */
[----:B------:R-:W-:-:S02]  /*b240*/  VIADD R13, R11, UR32 ;  /* 0x000000200b0d7c36 */ /* 0x000fc40008000000 */
[----:B------:R-:W-:Y:S01]  /*b250*/  ISETP.GE.AND P3, PT, R10, UR4, PT ;  /* 0x000000040a007c0c */ /* 0x000fe2000bf66270 */
[----:B------:R-:W-:Y:S01]  /*b260*/  VIADD R10, R0, 0x5c ;  /* 0x0000005c000a7836 */ /* 0x000fe20000000000 */
[----:B------:R-:W2:Y:S01]  /*b270*/  LDCU UR4, c[0x0][0x39c] ;  /* 0x00007380ff0477ac */ /* 0x000ea20008000800 */
[----:B------:R-:W-:Y:S02]  /*b280*/  VIADD R17, R13, UR32 ;  /* 0x000000200d117c36 */ /* 0x000fe40008000000 */
[----:B0-----:R-:W-:-:S04]  /*b290*/  IMAD.WIDE R8, R11, 0x2, R128 ;  /* 0x000000020b087825 */ /* 0x001fc800078e0280 */
[----:B------:R-:W-:Y:S01]  /*b2a0*/  IMAD.WIDE R6, R11, 0x2, R130 ;  /* 0x000000020b067825 */ /* 0x000fe200078e0282 */
[----:B------:R0:W-:Y:S01]  /*b2b0*/  @P6 STG.E.U16 desc[UR22][R8.64], R115 ;  /* 0x0000007308006986 */ /* 0x0001e2000c101516 */
[----:B------:R-:W-:Y:S02]  /*b2c0*/  ISETP.LT.AND P6, PT, R3, UR34, !P2 ;  /* 0x0000002203007c0c */ /* 0x000fe4000d7c1270 */
[----:B-1----:R-:W-:Y:S01]  /*b2d0*/  IMAD.WIDE R4, R13, 0x2, R128 ;  /* 0x000000020d047825 */ /* 0x002fe200078e0280 */
[----:B------:R1:W-:Y:S01]  /*b2e0*/  @P0 STG.E.U16 desc[UR22][R6.64], R15 ;  /* 0x0000000f06000986 */ /* 0x0003e2000c101516 */
[----:B------:R-:W-:Y:S01]  /*b2f0*/  ISETP.LT.AND P2, PT, R2, UR10, !P2 ;  /* 0x0000000a02007c0c */ /* 0x000fe2000d741270 */
[----:B------:R-:W2:Y:S01]  /*b300*/  LDCU UR10, c[0x0][0x398] ;  /* 0x00007300ff0a77ac */ /* 0x000ea20008000800 */
[----:B------:R-:W-:Y:S01]  /*b310*/  ISETP.GE.AND P0, PT, R10, UR9, PT ;  /* 0x000000090a007c0c */ /* 0x000fe2000bf06270 */
[----:B------:R-:W-:Y:S01]  /*b320*/  IMAD.WIDE R10, R17, 0x2, R130 ;  /* 0x00000002110a7825 */ /* 0x000fe200078e0282 */
[----:B------:R-:W2:Y:S01]  /*b330*/  LDCU UR9, c[0x0][0x39c] ;  /* 0x00007380ff0977ac */ /* 0x000ea20008000800 */
[----:B0-----:R-:W-:-:S02]  /*b340*/  PRMT R9, R115, 0x7632, R9 ;  /* 0x0000763273097816 */ /* 0x001fc40000000009 */
[----:B------:R-:W-:Y:S02]  /*b350*/  VIADD R12, R0, 0x5d ;  /* 0x0000005d000c7836 */ /* 0x000fe40000000000 */
[----:B-1----:R-:W-:Y:S01]  /*b360*/  IMAD.WIDE R6, R17, 0x2, R128 ;  /* 0x0000000211067825 */ /* 0x002fe200078e0280 */
[----:B------:R0:W-:Y:S01]  /*b370*/  @P6 STG.E.U16 desc[UR22][R4.64], R9 ;  /* 0x0000000904006986 */ /* 0x0001e2000c101516 */
[----:B------:R-:W-:Y:S01]  /*b380*/  ISETP.LT.AND P6, PT, R3, UR12, !P1 ;  /* 0x0000000c03007c0c */ /* 0x000fe2000cfc1270 */
[----:B------:R-:W1:Y:S01]  /*b390*/  LDCU UR12, c[0x0][0x398] ;  /* 0x00007300ff0c77ac */ /* 0x000e620008000800 */
[----:B------:R-:W-:Y:S01]  /*b3a0*/  ISETP.LT.AND P1, PT, R2, UR14, !P1 ;  /* 0x0000000e02007c0c */ /* 0x000fe2000cf21270 */
[----:B------:R-:W-:Y:S01]  /*b3b0*/  VIADD R17, R17, UR32 ;  /* 0x0000002011117c36 */ /* 0x000fe20008000000 */
[----:B------:R-:W1:Y:S01]  /*b3c0*/  LDCU UR14, c[0x0][0x398] ;  /* 0x00007300ff0e77ac */ /* 0x000e620008000800 */
[----:B0-----:R-:W-:Y:S01]  /*b3d0*/  PRMT R5, R15, 0x7632, R5 ;  /* 0x000076320f057816 */ /* 0x001fe20000000005 */
[----:B------:R-:W-:-:S05]  /*b3e0*/  IMAD.WIDE R8, R13, 0x2, R130 ;  /* 0x000000020d087825 */ /* 0x000fca00078e0282 */
[----:B------:R0:W-:Y:S01]  /*b3f0*/  @P2 STG.E.U16 desc[UR22][R8.64], R5 ;  /* 0x0000000508002986 */ /* 0x0001e2000c101516 */
[----:B--2---:R-:W-:Y:S01]  /*b400*/  ISETP.GE.AND P2, PT, R12, UR4, PT ;  /* 0x000000040c007c0c */ /* 0x004fe2000bf46270 */
[----:B------:R-:W2:Y:S01]  /*b410*/  LDCU UR4, c[0x0][0x39c] ;  /* 0x00007380ff0477ac */ /* 0x000ea20008000800 */
        /* <DEDUP_REMOVED lines=8> */
[----:B----4-:R-:W-:Y:S01]  /*b4a0*/  ISETP.LT.AND P4, PT, R2, UR20, !P4 ;  /* 0x0000001402007c0c */ /* 0x010fe2000e781270 */
[----:B0-----:R-:W-:Y:S01]  /*b4b0*/  IMAD.WIDE R4, R17, 0x2, R128 ;  /* 0x0000000211047825 */ /* 0x001fe200078e0280 */
[----:B------:R-:W-:Y:S01]  /*b4c0*/  PRMT R9, R116, 0x7632, R9 ;  /* 0x0000763274097816 */ /* 0x000fe20000000009 */
[----:B------:R-:W0:Y:S02]  /*b4d0*/  LDCU UR16, c[0x0][0x398] ;  /* 0x00007300ff1077ac */ /* 0x000e240008000800 */
[----:B------:R-:W-:-:S02]  /*b4e0*/  VIADD R8, R0, 0x5e ;  /* 0x0000005e00087836 */ /* 0x000fc40000000000 */
[C---:B-1----:R-:W-:Y:S01]  /*b4f0*/  IMAD.WIDE R6, R17.reuse, 0x2, R130 ;  /* 0x0000000211067825 */ /* 0x042fe200078e0282 */
[----:B------:R-:W1:Y:S03]  /*b500*/  LDCU UR20, c[0x0][0x398] ;  /* 0x00007300ff1477ac */ /* 0x000e660008000800 */
[----:B---3--:R-:W-:Y:S01]  /*b510*/  VIADD R11, R17, UR32 ;  /* 0x00000020110b7c36 */ /* 0x008fe20008000000 */
[----:B------:R3:W-:Y:S01]  /*b520*/  @P1 STG.E.U16 desc[UR22][R4.64], R9 ;  /* 0x0000000904001986 */ /* 0x0007e2000c101516 */
[----:B-----5:R-:W-:Y:S01]  /*b530*/  ISETP.GE.AND P1, PT, R8, UR6, PT ;  /* 0x0000000608007c0c */ /* 0x020fe2000bf26270 */
[----:B------:R-:W-:Y:S01]  /*b540*/  VIADD R10, R0, 0x5f ;  /* 0x0000005f000a7836 */ /* 0x000fe20000000000 */
[----:B------:R-:W4:Y:S01]  /*b550*/  LDCU UR6, c[0x0][0x39c] ;  /* 0x00007380ff0677ac */ /* 0x000f220008000800 */
[----:B------:R5:W-:Y:S01]  /*b560*/  @P4 STG.E.U16 desc[UR22][R6.64], R12 ;  /* 0x0000000c06004986 */ /* 0x000be2000c101516 */
[----:B------:R-:W-:-:S02]  /*b570*/  VIADD R13, R11, UR32 ;  /* 0x000000200b0d7c36 */ /* 0x000fc40008000000 */
[----:B--2---:R-:W-:Y:S01]  /*b580*/  ISETP.GE.AND P4, PT, R10, UR4, PT ;  /* 0x000000040a007c0c */ /* 0x004fe2000bf86270 */
[----:B------:R-:W-:Y:S01]  /*b590*/  VIADD R10, R0, 0x60 ;  /* 0x00000060000a7836 */ /* 0x000fe20000000000 */
[----:B------:R-:W2:Y:S01]  /*b5a0*/  LDCU UR4, c[0x0][0x39c] ;  /* 0x00007380ff0477ac */ /* 0x000ea20008000800 */
[----:B------:R-:W-:Y:S01]  /*b5b0*/  VIADD R15, R13, UR32 ;  /* 0x000000200d0f7c36 */ /* 0x000fe20008000000 */
[----:B------:R-:W0:Y:S01]  /*b5c0*/  LDS.128 R16, [R189] ;  /* 0x00000000bd107984 */ /* 0x000e220000000c00 */
[----:B---3--:R-:W-:-:S04]  /*b5d0*/  IMAD.WIDE R8, R11, 0x2, R128 ;  /* 0x000000020b087825 */ /* 0x008fc800078e0280 */
[----:B------:R-:W-:Y:S01]  /*b5e0*/  IMAD.WIDE R4, R11, 0x2, R130 ;  /* 0x000000020b047825 */ /* 0x000fe200078e0282 */
[----:B------:R3:W-:Y:S01]  /*b5f0*/  @P6 STG.E.U16 desc[UR22][R8.64], R117 ;  /* 0x0000007508006986 */ /* 0x0007e2000c101516 */
[----:B------:R-:W-:Y:S01]  /*b600*/  ISETP.LT.AND P6, PT, R3, UR24, !P3 ;  /* 0x0000001803007c0c */ /* 0x000fe2000dfc1270 */
[----:B------:R-:W0:Y:S01]  /*b610*/  LDCU UR24, c[0x0][0x398] ;  /* 0x00007300ff1877ac */ /* 0x000e220008000800 */
[----:B-----5:R-:W-:Y:S01]  /*b620*/  IMAD.WIDE R6, R13, 0x2, R128 ;  /* 0x000000020d067825 */ /* 0x020fe200078e0280 */
        /* <DEDUP_REMOVED lines=8> */
[----:B-----5:R-:W-:Y:S01]  /*b6b0*/  IMAD.WIDE R4, R15, 0x2, R128 ;  /* 0x000000020f047825 */ /* 0x020fe200078e0280 */
[----:B------:R3:W-:Y:S01]  /*b6c0*/  @P6 STG.E.U16 desc[UR22][R6.64], R9 ;  /* 0x0000000906006986 */ /* 0x0007e2000c101516 */
[----:B------:R-:W-:Y:S01]  /*b6d0*/  ISETP.LT.AND P6, PT, R3, UR28, !P0 ;  /* 0x0000001c03007c0c */ /* 0x000fe2000c7c1270 */
[----:B------:R-:W5:Y:S01]  /*b6e0*/  LDCU UR28, c[0x0][0x398] ;  /* 0x00007300ff1c77ac */ /* 0x000f620008000800 */
[----:B------:R-:W-:Y:S01]  /*b6f0*/  ISETP.LT.AND P0, PT, R2, UR30, !P0 ;  /* 0x0000001e02007c0c */ /* 0x000fe2000c701270 */
[----:B------:R-:W-:Y:S01]  /*b700*/  VIADD R15, R15, UR32 ;  /* 0x000000200f0f7c36 */ /* 0x000fe20008000000 */
[----:B------:R-:W1:Y:S01]  /*b710*/  LDCU UR30, c[0x0][0x398] ;  /* 0x00007300ff1e77ac */ /* 0x000e620008000800 */
[----:B---3--:R-:W-:Y:S01]  /*b720*/  PRMT R7, R21, 0x7632, R7 ;  /* 0x0000763215077816 */ /* 0x008fe20000000007 */
[----:B------:R-:W-:Y:S01]  /*b730*/  IMAD.WIDE R8, R13, 0x2, R130 ;  /* 0x000000020d087825 */ /* 0x000fe200078e0282 */
[----:B0-----:R-:W-:-:S04]  /*b740*/  PRMT R64, R19, 0x7632, R64 ;  /* 0x0000763213407816 */ /* 0x001fc80000000040 */
[----:B------:R0:W-:Y:S01]  /*b750*/  @P3 STG.E.U16 desc[UR22][R8.64], R7 ;  /* 0x0000000708003986 */ /* 0x0001e2000c101516 */
[----:B--2---:R-:W-:Y:S01]  /*b760*/  ISETP.GE.AND P3, PT, R12, UR4, PT ;  /* 0x000000040c007c0c */ /* 0x004fe2000bf66270 */
[----:B------:R-:W2:Y:S01]  /*b770*/  LDCU UR4, c[0x0][0x39c] ;  /* 0x00007380ff0477ac */ /* 0x000ea20008000800 */
        /* <DEDUP_REMOVED lines=13> */
[----:B---3--:R-:W-:-:S04]  /*b850*/  IMAD.WIDE R4, R15, 0x2, R130 ;  /* 0x000000020f047825 */ /* 0x008fc800078e0282 */
[----:B--2---:R-:W-:Y:S01]  /*b860*/  VIADD R11, R15, UR32 ;  /* 0x000000200f0b7c36 */ /* 0x004fe20008000000 */
[----:B------:R2:W-:Y:S01]  /*b870*/  @P0 STG.E.U16 desc[UR22][R6.64], R9 ;  /* 0x0000000906000986 */ /* 0x0005e2000c101516 */
[----:B----4-:R-:W-:Y:S01]  /*b880*/  ISETP.GE.AND P0, PT, R8, UR6, PT ;  /* 0x0000000608007c0c */ /* 0x010fe2000bf06270 */
[----:B------:R-:W-:Y:S01]  /*b890*/  VIADD R10, R0, 0x63 ;  /* 0x00000063000a7836 */ /* 0x000fe20000000000 */
[----:B------:R-:W3:Y:S01]  /*b8a0*/  LDCU UR6, c[0x0][0x39c] ;  /* 0x00007380ff0677ac */ /* 0x000ee20008000800 */
[----:B------:R4:W-:Y:S01]  /*b8b0*/  @P2 STG.E.U16 desc[UR22][R4.64], R12 ;  /* 0x0000000c04002986 */ /* 0x0009e2000c101516 */
[----:B------:R-:W-:Y:S02]  /*b8c0*/  VIADD R13, R11, UR32 ;  /* 0x000000200b0d7c36 */ /* 0x000fe40008000000 */
[----:B------:R-:W-:Y:S01]  /*b8d0*/  ISETP.GE.AND P2, PT, R10, UR4, PT ;  /* 0x000000040a007c0c */ /* 0x000fe2000bf46270 */
[----:B------:R-:W-:Y:S01]  /*b8e0*/  VIADD R10, R0, 0x64 ;  /* 0x00000064000a7836 */ /* 0x000fe20000000000 */
[----:B------:R-:W0:Y:S01]  /*b8f0*/  LDCU UR4, c[0x0][0x39c] ;  /* 0x00007380ff0477ac */ /* 0x000e220008000800 */
[----:B------:R-:W-:-:S02]  /*b900*/  VIADD R15, R13, UR32 ;  /* 0x000000200d0f7c36 */ /* 0x000fc40008000000 */
[----:B--2---:R-:W-:-:S04]  /*b910*/  IMAD.WIDE R8, R11, 0x2, R128 ;  /* 0x000000020b087825 */ /* 0x004fc800078e0280 */
[----:B------:R-:W-:Y:S01]  /*b920*/  IMAD.WIDE R6, R11, 0x2, R130 ;  /* 0x000000020b067825 */ /* 0x000fe200078e0282 */
[----:B------:R2:W-:Y:S01]  /*b930*/  @P6 STG.E.U16 desc[UR22][R8.64], R119 ;  /* 0x0000007708006986 */ /* 0x0005e2000c101516 */
[----:B------:R-:W-:Y:S01]  /*b940*/  ISETP.LT.AND P6, PT, R3, UR18, !P4 ;  /* 0x0000001203007c0c */ /* 0x000fe2000e7c1270 */
[----:B------:R-:W0:Y:S01]  /*b950*/  LDCU UR18, c[0x0][0x398] ;  /* 0x00007300ff1277ac */ /* 0x000e220008000800 */
[----:B----4-:R-:W-:Y:S01]  /*b960*/  IMAD.WIDE R4, R13, 0x2, R128 ;  /* 0x000000020d047825 */ /* 0x010fe200078e0280 */
[----:B------:R4:W-:Y:S01]  /*b970*/  @P1 STG.E.U16 desc[UR22][R6.64], R23 ;  /* 0x0000001706001986 */ /* 0x0009e2000c101516 */
[----:B------:R-:W-:Y:S01]  /*b980*/  ISETP.LT.AND P4, PT, R2, UR15, !P4 ;  /* 0x0000000f02007c0c */ /* 0x000fe2000e781270 */
[----:B------:R-:W0:Y:S01]  /*b990*/  LDCU UR15, c[0x0][0x398] ;  /* 0x00007300ff0f77ac */ /* 0x000e220008000800 */
[----:B------:R-:W-:Y:S01]  /*b9a0*/  ISETP.GE.AND P1, PT, R10, UR9, PT ;  /* 0x000000090a007c0c */ /* 0x000fe2000bf26270 */
[----:B------:R-:W-:Y:S01]  /*b9b0*/  IMAD.WIDE R10, R15, 0x2, R130 ;  /* 0x000000020f0a7825 */ /* 0x000fe200078e0282 */
[----:B------:R-:W0:Y:S01]  /*b9c0*/  LDCU UR9, c[0x0][0x39c] ;  /* 0x00007380ff0977ac */ /* 0x000e220008000800 */
[----:B--2---:R-:W-:-:S02]  /*b9d0*/  PRMT R9, R119, 0x7632, R9 ;  /* 0x0000763277097816 */ /* 0x004fc40000000009 */
[----:B------:R-:W-:Y:S02]  /*b9e0*/  VIADD R12, R0, 0x65 ;  /* 0x00000065000c7836 */ /* 0x000fe40000000000 */
[----:B----4-:R-:W-:Y:S01]  /*b9f0*/  IMAD.WIDE R6, R15, 0x2, R128 ;  /* 0x000000020f067825 */ /* 0x010fe200078e0280 */
[----:B------:R2:W-:Y:S01]  /*ba00*/  @P6 STG.E.U16 desc[UR22][R4.64], R9 ;  /* 0x0000000904006986 */ /* 0x0005e2000c101516 */
[----:B------:R-:W-:Y:S01]  /*ba10*/  ISETP.LT.AND P6, PT, R3, UR16, !P5 ;  /* 0x0000001003007c0c */ /* 0x000fe2000efc1270 */
[----:B------:R-:W4:Y:S01]  /*ba20*/  LDCU UR16, c[0x0][0x398] ;  /* 0x00007300ff1077ac */ /* 0x000f220008000800 */
[----:B-1----:R-:W-:Y:S01]  /*ba30*/  ISETP.LT.AND P5, PT, R2, UR20, !P5 ;  /* 0x0000001402007c0c */ /* 0x002fe2000efa1270 */
[----:B------:R-:W-:Y:S01]  /*ba40*/  VIADD R15, R15, UR32 ;  /* 0x000000200f0f7c36 */ /* 0x000fe20008000000 */
[----:B------:R-:W1:Y:S01]  /*ba50*/  LDCU UR20, c[0x0][0x398] ;  /* 0x00007300ff1477ac */ /* 0x000e620008000800 */
[----:B--2---:R-:W-:Y:S01]  /*ba60*/  PRMT R5, R23, 0x7632, R5 ;  /* 0x0000763217057816 */ /* 0x004fe20000000005 */
[----:B------:R-:W-:Y:S01]  /*ba70*/  IMAD.WIDE R8, R13, 0x2, R130 ;  /* 0x000000020d087825 */ /* 0x000fe200078e0282 */
[----:B------:R-:W2:Y:S04]  /*ba80*/  LDS.128 R20, [R189+0x1000] ;  /* 0x00100000bd147984 */ /* 0x000ea80000000c00 */
[----:B------:R1:W-:Y:S01]  /*ba90*/  @P4 STG.E.U16 desc[UR22][R8.64], R5 ;  /* 0x0000000508004986 */ /* 0x0003e2000c101516 */
[----:B0-----:R-:W-:Y:S01]  /*baa0*/  ISETP.GE.AND P4, PT, R12, UR4, PT ;  /* 0x000000040c007c0c */ /* 0x001fe2000bf86270 */
[----:B------:R-:W0:Y:S01]  /*bab0*/  LDCU UR4, c[0x0][0x39c] ;  /* 0x00007380ff0477ac */ /* 0x000e220008000800 */
[----:B------:R-:W-:Y:S01]  /*bac0*/  PRMT R12, R28, 0x7632, R12 ;  /* 0x000076321c0c7816 */ /* 0x000fe2000000000c */
[----:B------:R3:W-:Y:S01]  /*bad0*/  @P6 STG.E.U16 desc[UR22][R6.64], R120 ;  /* 0x0000007806006986 */ /* 0x0007e2000c101516 */
[----:B-----5:R-:W-:-:S02]  /*bae0*/  ISETP.LT.AND P6, PT, R3, UR28, !P0 ;  /* 0x0000001c03007c0c */ /* 0x020fc4000c7c1270 */
[C---:B------:R-:W-:Y:S01]  /*baf0*/  ISETP.LT.AND P0, PT, R2.reuse, UR30, !P0 ;  /* 0x0000001e02007c0c */ /* 0x040fe2000c701270 */
[----:B------:R5:W-:Y:S01]  /*bb00*/  @P5 STG.E.U16 desc[UR22][R10.64], R28 ;  /* 0x0000001c0a005986 */ /* 0x000be2000c101516 */
[----:B------:R-:W-:Y:S01]  /*bb10*/  ISETP.LT.AND P5, PT, R3, UR24, !P3 ;  /* 0x0000001803007c0c */ /* 0x000fe2000dfa1270 */
[----:B------:R-:W0:Y:S01]  /*bb20*/  LDCU UR24, c[0x0][0x398] ;  /* 0x00007300ff1877ac */ /* 0x000e220008000800 */
[----:B------:R-:W-:Y:S01]  /*bb30*/  ISETP.LT.AND P3, PT, R2, UR26, !P3 ;  /* 0x0000001a02007c0c */ /* 0x000fe2000df61270 */
[C---:B-1----:R-:W-:Y:S01]  /*bb40*/  IMAD.WIDE R4, R15.reuse, 0x2, R128 ;  /* 0x000000020f047825 */ /* 0x042fe200078e0280 */
[----:B------:R-:W-:Y:S01]  /*bb50*/  PRMT R9, R120, 0x7632, R9 ;  /* 0x0000763278097816 */ /* 0x000fe20000000009 */
[----:B------:R-:W1:Y:S02]  /*bb60*/  LDCU UR26, c[0x0][0x398] ;  /* 0x00007300ff1a77ac */ /* 0x000e640008000800 */
[----:B------:R-:W-:Y:S02]  /*bb70*/  VIADD R8, R0, 0x66 ;  /* 0x0000006600087836 */ /* 0x000fe40000000000 */
[----:B---3--:R-:W-:-:S04]  /*bb80*/  IMAD.WIDE R6, R15, 0x2, R130 ;  /* 0x000000020f067825 */ /* 0x008fc800078e0282 */
[----:B-----5:R-:W-:Y:S01]  /*bb90*/  VIADD R11, R15, UR32 ;  /* 0x000000200f0b7c36 */ /* 0x020fe20008000000 */
[----:B------:R3:W-:Y:S01]  /*bba0*/  @P5 STG.E.U16 desc[UR22][R4.64], R9 ;  /* 0x0000000904005986 */ /* 0x0007e2000c101516 */
[----:B------:R-:W-:Y:S01]  /*bbb0*/  ISETP.GE.AND P5, PT, R8, UR6, PT ;  /* 0x0000000608007c0c */ /* 0x000fe2000bfa6270 */
[----:B------:R-:W-:Y:S01]  /*bbc0*/  VIADD R10, R0, 0x67 ;  /* 0x00000067000a7836 */ /* 0x000fe20000000000 */
[----:B------:R-:W5:Y:S01]  /*bbd0*/  LDCU UR6, c[0x0][0x39c] ;  /* 0x00007380ff0677ac */ /* 0x000f620008000800 */
[----:B------:R1:W-:Y:S01]  /*bbe0*/  @P3 STG.E.U16 desc[UR22][R6.64], R12 ;  /* 0x0000000c06003986 */ /* 0x0003e2000c101516 */
[----:B------:R-:W-:Y:S02]  /*bbf0*/  VIADD R13, R11, UR32 ;  /* 0x000000200b0d7c36 */ /* 0x000fe40008000000 */
[----:B0-----:R-:W-:Y:S01]  /*bc00*/  ISETP.GE.AND P3, PT, R10, UR4, PT ;  /* 0x000000040a007c0c */ /* 0x001fe2000bf66270 */
[----:B------:R-:W-:Y:S01]  /*bc10*/  VIADD R10, R0, 0x68 ;  /* 0x00000068000a7836 */ /* 0x000fe20000000000 */
[----:B------:R-:W0:Y:S01]  /*bc20*/  LDCU UR4, c[0x0][0x39c] ;  /* 0x00007380ff0477ac */ /* 0x000e220008000800 */
[----:B------:R-:W-:-:S02]  /*bc30*/  VIADD R15, R13, UR32 ;  /* 0x000000200d0f7c36 */ /* 0x000fc40008000000 */
[----:B---3--:R-:W-:Y:S01]  /*bc40*/  IMAD.WIDE R8, R11, 0x2, R128 ;  /* 0x000000020b087825 */ /* 0x008fe200078e0280 */
[----:B--2---:R-:W-:-:S03]  /*bc50*/  PRMT R65, R23, 0x7632, R65 ;  /* 0x0000763217417816 */ /* 0x004fc60000000041 */
[----:B------:R-:W-:Y:S01]  /*bc60*/  IMAD.WIDE R4, R11, 0x2, R130 ;  /* 0x000000020b047825 */ /* 0x000fe200078e0282 */
[----:B------:R2:W-:Y:S01]  /*bc70*/  @P6 STG.E.U16 desc[UR22][R8.64], R121 ;  /* 0x0000007908006986 */ /* 0x0005e2000c101516 */
[----:B------:R-:W-:Y:S01]  /*bc80*/  ISETP.LT.AND P6, PT, R3, UR10, !P2 ;  /* 0x0000000a03007c0c */ /* 0x000fe2000d7c1270 */
[----:B------:R-:W3:Y:S01]  /*bc90*/  LDCU UR10, c[0x0][0x398] ;  /* 0x00007300ff0a77ac */ /* 0x000ee20008000800 */
[----:B-1----:R-:W-:Y:S01]  /*bca0*/  IMAD.WIDE R6, R13, 0x2, R128 ;  /* 0x000000020d067825 */ /* 0x002fe200078e0280 */
        /* <DEDUP_REMOVED lines=8> */
[----:B-1----:R-:W-:Y:S01]  /*bd30*/  IMAD.WIDE R4, R15, 0x2, R128 ;  /* 0x000000020f047825 */ /* 0x002fe200078e0280 */
[----:B------:R1:W-:Y:S01]  /*bd40*/  @P6 STG.E.U16 desc[UR22][R6.64], R9 ;  /* 0x0000000906006986 */ /* 0x0003e2000c101516 */
[----:B------:R-:W-:Y:S01]  /*bd50*/  ISETP.LT.AND P6, PT, R3, UR14, !P1 ;  /* 0x0000000e03007c0c */ /* 0x000fe2000cfc1270 */
[----:B------:R-:W2:Y:S01]  /*bd60*/  LDCU UR14, c[0x0][0x398] ;  /* 0x00007300ff0e77ac */ /* 0x000ea20008000800 */
        /* <DEDUP_REMOVED lines=14> */
[----:B----4-:R-:W-:Y:S01]  /*be50*/  ISETP.LT.AND P1, PT, R3, UR16, !P4 ;  /* 0x0000001003007c0c */ /* 0x010fe2000e721270 */
[----:B------:R-:W4:Y:S01]  /*be60*/  LDCU UR16, c[0x0][0x398] ;  /* 0x00007300ff1077ac */ /* 0x000f220008000800 */
        /* <DEDUP_REMOVED lines=14> */
[----:B0-----:R-:W-:Y:S01]  /*bf50*/  ISETP.GE.AND P4, PT, R10, UR4, PT ;  /* 0x000000040a007c0c */ /* 0x001fe2000bf86270 */
        /* <DEDUP_REMOVED lines=36> */
[----:B----4-:R-:W-:Y:S01]  /*c1a0*/  ISETP.LT.AND P2, PT, R2, UR16, !P2 ;  /* 0x0000001002007c0c */ /* 0x010fe2000d741270 */
        /* <DEDUP_REMOVED lines=10> */
[----:B------:R-:W4:Y:S01]  /*c250*/  LDCU UR6, c[0x0][0x39c] ;  /* 0x00007380ff0677ac */ /* 0x000f220008000800 */
        /* <DEDUP_REMOVED lines=27> */
[----:B------:R-:W-:-:S05]  /*c410*/  IMAD.WIDE R8, R13, 0x2, R130 ;  /* 0x000000020d087825 */ /* 0x000fca00078e0282 */
[----:B------:R3:W-:Y:S01]  /*c420*/  @P4 STG.E.U16 desc[UR22][R8.64], R7 ;  /* 0x0000000708004986 */ /* 0x0007e2000c101516 */
[----:B0-----:R-:W-:Y:S01]  /*c430*/  ISETP.GE.AND P4, PT, R12, UR4, PT ;  /* 0x000000040c007c0c */ /* 0x001fe2000bf86270 */
[----:B------:R-:W0:Y:S01]  /*c440*/  LDCU UR4, c[0x0][0x39c] ;  /* 0x00007380ff0477ac */ /* 0x000e220008000800 */
[----:B------:R-:W-:Y:S01]  /*c450*/  VIADD R12, R0, 0x73 ;  /* 0x00000073000c7836 */ /* 0x000fe20000000000 */
[----:B------:R4:W-:Y:S01]  /*c460*/  @P6 STG.E.U16 desc[UR22][R4.64], R126 ;  /* 0x0000007e04006986 */ /* 0x0009e2000c101516 */
[C---:B------:R-:W-:Y:S02]  /*c470*/  ISETP.LT.AND P6, PT, R3.reuse, UR18, !P0 ;  /* 0x0000001203007c0c */ /* 0x040fe4000c7c1270 */
[C---:B--2---:R-:W-:Y:S01]  /*c480*/  ISETP.LT.AND P0, PT, R2.reuse, UR20, !P0 ;  /* 0x0000001402007c0c */ /* 0x044fe2000c701270 */
[----:B------:R2:W-:Y:S01]  /*c490*/  @P5 STG.E.U16 desc[UR22][R10.64], R38 ;  /* 0x000000260a005986 */ /* 0x0005e2000c101516 */
[----:B------:R-:W-:Y:S01]  /*c4a0*/  ISETP.LT.AND P5, PT, R3, UR15, !P3 ;  /* 0x0000000f03007c0c */ /* 0x000fe2000dfa1270 */
[----:B------:R-:W0:Y:S01]  /*c4b0*/  LDCU UR15, c[0x0][0x398] ;  /* 0x00007300ff0f77ac */ /* 0x000e220008000800 */
[----:B-1----:R-:W-:Y:S01]  /*c4c0*/  ISETP.LT.AND P3, PT, R2, UR16, !P3 ;  /* 0x0000001002007c0c */ /* 0x002fe2000df61270 */
[----:B---3--:R-:W-:Y:S01]  /*c4d0*/  IMAD.WIDE R6, R15, 0x2, R128 ;  /* 0x000000020f067825 */ /* 0x008fe200078e0280 */
[----:B------:R-:W-:-:S03]  /*c4e0*/  PRMT R9, R126, 0x7632, R9 ;  /* 0x000076327e097816 */ /* 0x000fc60000000009 */
[----:B----4-:R-:W-:Y:S01]  /*c4f0*/  IMAD.WIDE R4, R15, 0x2, R130 ;  /* 0x000000020f047825 */ /* 0x010fe200078e0282 */
[----:B--2---:R-:W-:-:S03]  /*c500*/  PRMT R11, R38, 0x7632, R11 ;  /* 0x00007632260b7816 */ /* 0x004fc6000000000b */
[----:B------:R-:W-:Y:S02]  /*c510*/  VIADD R8, R0, 0x72 ;  /* 0x0000007200087836 */ /* 0x000fe40000000000 */
[----:B------:R1:W-:Y:S01]  /*c520*/  @P5 STG.E.U16 desc[UR22][R6.64], R9 ;  /* 0x0000000906005986 */ /* 0x0003e2000c101516 */
[----:B------:R-:W-:-:S03]  /*c530*/  VIADD R15, R15, UR32 ;  /* 0x000000200f0f7c36 */ /* 0x000fc60008000000 */
[----:B------:R2:W-:Y:S01]  /*c540*/  @P3 STG.E.U16 desc[UR22][R4.64], R11 ;  /* 0x0000000b04003986 */ /* 0x0005e2000c101516 */
[----:B------:R-:W-:Y:S01]  /*c550*/  ISETP.LT.AND P3, PT, R3, UR9, !P2 ;  /* 0x0000000903007c0c */ /* 0x000fe2000d761270 */
[C---:B------:R-:W-:Y:S01]  /*c560*/  VIADD R13, R15.reuse, UR32 ;  /* 0x000000200f0d7c36 */ /* 0x040fe20008000000 */
[----:B------:R-:W-:Y:S01]  /*c570*/  ISETP.GE.AND P5, PT, R8, UR6, PT ;  /* 0x0000000608007c0c */ /* 0x000fe2000bfa6270 */
[----:B------:R-:W3:Y:S01]  /*c580*/  LDCU UR6, c[0x0][0x39c] ;  /* 0x00007380ff0677ac */ /* 0x000ee20008000800 */
[----:B------:R-:W-:Y:S01]  /*c590*/  ISETP.LT.AND P2, PT, R2, UR10, !P2 ;  /* 0x0000000a02007c0c */ /* 0x000fe2000d741270 */
[C---:B-1----:R-:W-:Y:S01]  /*c5a0*/  IMAD.WIDE R8, R15.reuse, 0x2, R128 ;  /* 0x000000020f087825 */ /* 0x042fe200078e0280 */
[----:B------:R-:W1:Y:S03]  /*c5b0*/  LDCU UR9, c[0x0][0x398] ;  /* 0x00007300ff0977ac */ /* 0x000e660008000800 */
[----:B--2---:R-:W-:Y:S01]  /*c5c0*/  IMAD.WIDE R4, R15, 0x2, R130 ;  /* 0x000000020f047825 */ /* 0x004fe200078e0282 */
[----:B------:R2:W-:Y:S01]  /*c5d0*/  @P6 STG.E.U16 desc[UR22][R8.64], R127 ;  /* 0x0000007f08006986 */ /* 0x0005e2000c101516 */
[----:B0-----:R-:W-:Y:S01]  /*c5e0*/  ISETP.GE.AND P6, PT, R12, UR4, PT ;  /* 0x000000040c007c0c */ /* 0x001fe2000bfc6270 */
[----:B------:R-:W0:Y:S01]  /*c5f0*/  LDCU UR4, c[0x0][0x398] ;  /* 0x00007300ff0477ac */ /* 0x000e220008000800 */
[C---:B------:R-:W-:Y:S01]  /*c600*/  IMAD.WIDE R6, R13.reuse, 0x2, R128 ;  /* 0x000000020d067825 */ /* 0x040fe200078e0280 */
[----:B------:R4:W-:Y:S01]  /*c610*/  @P0 STG.E.U16 desc[UR22][R4.64], R39 ;  /* 0x0000002704000986 */ /* 0x0009e2000c101516 */
[----:B------:R-:W-:Y:S01]  /*c620*/  PRMT R12, R52, 0x7632, R12 ;  /* 0x00007632340c7816 */ /* 0x000fe2000000000c */
[----:B------:R-:W0:Y:S01]  /*c630*/  LDCU UR10, c[0x0][0x398] ;  /* 0x00007300ff0a77ac */ /* 0x000e220008000800 */
[----:B------:R-:W-:Y:S01]  /*c640*/  IMAD.WIDE R10, R13, 0x2, R130 ;  /* 0x000000020d0a7825 */ /* 0x000fe200078e0282 */
[----:B------:R3:W-:Y:S01]  /*c650*/  @P3 STG.E.U16 desc[UR22][R6.64], R14 ;  /* 0x0000000e06003986 */ /* 0x0007e2000c101516 */
[----:B------:R-:W-:-:S02]  /*c660*/  ISETP.LT.AND P3, PT, R3, UR15, !P4 ;  /* 0x0000000f03007c0c */ /* 0x000fc4000e761270 */
[----:B------:R-:W-:Y:S01]  /*c670*/  VIADD R13, R13, UR32 ;  /* 0x000000200d0d7c36 */ /* 0x000fe20008000000 */
[----:B--2---:R-:W-:Y:S01]  /*c680*/  PRMT R9, R39, 0x7632, R9 ;  /* 0x0000763227097816 */ /* 0x004fe20000000009 */
[----:B------:R-:W-:Y:S01]  /*c690*/  VIADD R8, R0, 0x74 ;  /* 0x0000007400087836 */ /* 0x000fe20000000000 */
[C---:B-1----:R-:W-:Y:S01]  /*c6a0*/  ISETP.LT.AND P4, PT, R2.reuse, UR9, !P4 ;  /* 0x0000000902007c0c */ /* 0x042fe2000e781270 */
[----:B------:R-:W-:Y:S01]  /*c6b0*/  VIADD R15, R13, UR32 ;  /* 0x000000200d0f7c36 */ /* 0x000fe20008000000 */
[----:B------:R-:W1:Y:S01]  /*c6c0*/  LDCU UR9, c[0x0][0x398] ;  /* 0x00007300ff0977ac */ /* 0x000e620008000800 */
[----:B------:R2:W-:Y:S01]  /*c6d0*/  @P2 STG.E.U16 desc[UR22][R10.64], R9 ;  /* 0x000000090a002986 */ /* 0x0005e2000c101516 */
[----:B-----5:R-:W-:Y:S01]  /*c6e0*/  ISETP.LT.AND P2, PT, R3, UR12, !P1 ;  /* 0x0000000c03007c0c */ /* 0x020fe2000cf41270 */
[C---:B----4-:R-:W-:Y:S01]  /*c6f0*/  IMAD.WIDE R4, R13.reuse, 0x2, R128 ;  /* 0x000000020d047825 */ /* 0x050fe200078e0280 */
[----:B------:R-:W-:Y:S01]  /*c700*/  ISETP.LT.AND P1, PT, R2, UR14, !P1 ;  /* 0x0000000e02007c0c */ /* 0x000fe2000cf21270 */
[----:B------:R-:W4:Y:S01]  /*c710*/  LDCU UR12, c[0x0][0x398] ;  /* 0x00007300ff0c77ac */ /* 0x000f220008000800 */
[----:B---3--:R-:W-:Y:S01]  /*c720*/  ISETP.GE.AND P0, PT, R8, UR6, PT ;  /* 0x0000000608007c0c */ /* 0x008fe2000bf06270 */
[----:B------:R-:W-:Y:S01]  /*c730*/  IMAD.WIDE R6, R13, 0x2, R130 ;  /* 0x000000020d067825 */ /* 0x000fe200078e0282 */
[----:B------:R-:W3:Y:S03]  /*c740*/  LDCU UR6, c[0x0][0x398] ;  /* 0x00007300ff0677ac */ /* 0x000ee60008000800 */
[----:B------:R-:W-:-:S02]  /*c750*/  VIADD R14, R0, 0x7e ;  /* 0x0000007e000e7836 */ /* 0x000fc40000000000 */
[----:B--2---:R-:W-:Y:S01]  /*c760*/  VIADD R10, R0, 0x75 ;  /* 0x00000075000a7836 */ /* 0x004fe20000000000 */
[----:B------:R-:W2:Y:S01]  /*c770*/  LDCU UR14, c[0x0][0x398] ;  /* 0x00007300ff0e77ac */ /* 0x000ea20008000800 */
[C---:B------:R-:W-:Y:S01]  /*c780*/  IMAD.WIDE R8, R15.reuse, 0x2, R128 ;  /* 0x000000020f087825 */ /* 0x040fe200078e0280 */
[----:B------:R5:W-:Y:S02]  /*c790*/  @P2 STG.E.U16 desc[UR22][R4.64], R52 ;  /* 0x0000003404002986 */ /* 0x000be4000c101516 */
[----:B------:R-:W-:Y:S01]  /*c7a0*/  ISETP.GE.AND P2, PT, R10, UR5, PT ;  /* 0x000000050a007c0c */ /* 0x000fe2000bf46270 */
[----:B------:R-:W-:Y:S01]  /*c7b0*/  VIADD R10, R0, 0x76 ;  /* 0x00000076000a7836 */ /* 0x000fe20000000000 */
[----:B------:R1:W-:Y:S01]  /*c7c0*/  @P1 STG.E.U16 desc[UR22][R6.64], R44 ;  /* 0x0000002c06001986 */ /* 0x0003e2000c101516 */
[----:B------:R-:W2:Y:S01]  /*c7d0*/  LDCU UR5, c[0x0][0x398] ;  /* 0x00007300ff0577ac */ /* 0x000ea20008000800 */
[----:B------:R-:W-:Y:S02]  /*c7e0*/  VIADD R11, R15, UR32 ;  /* 0x000000200f0b7c36 */ /* 0x000fe40008000000 */
[----:B------:R3:W-:Y:S01]  /*c7f0*/  @P3 STG.E.U16 desc[UR22][R8.64], R12 ;  /* 0x0000000c08003986 */ /* 0x0007e2000c101516 */
[----:B0-----:R-:W-:Y:S01]  /*c800*/  ISETP.LT.AND P3, PT, R3, UR4, !P5 ;  /* 0x0000000403007c0c */ /* 0x001fe2000ef61270 */
[----:B------:R-:W0:Y:S01]  /*c810*/  LDCU UR4, c[0x0][0x398] ;  /* 0x00007300ff0477ac */ /* 0x000e220008000800 */
[----:B------:R-:W-:Y:S01]  /*c820*/  ISETP.GE.AND P1, PT, R10, UR7, PT ;  /* 0x000000070a007c0c */ /* 0x000fe2000bf26270 */
[----:B-----5:R-:W-:Y:S01]  /*c830*/  IMAD.WIDE R4, R15, 0x2, R130 ;  /* 0x000000020f047825 */ /* 0x020fe200078e0282 */
[----:B------:R-:W-:Y:S01]  /*c840*/  ISETP.LT.AND P5, PT, R2, UR10, !P5 ;  /* 0x0000000a02007c0c */ /* 0x000fe2000efa1270 */
[----:B------:R-:W5:Y:S02]  /*c850*/  LDCU UR7, c[0x0][0x398] ;  /* 0x00007300ff0777ac */ /* 0x000f640008000800 */
[----:B-1----:R-:W-:Y:S01]  /*c860*/  IMAD.WIDE R6, R11, 0x2, R128 ;  /* 0x000000020b067825 */ /* 0x002fe200078e0280 */
[----:B------:R-:W1:Y:S01]  /*c870*/  LDCU UR10, c[0x0][0x398] ;  /* 0x00007300ff0a77ac */ /* 0x000e620008000800 */
[----:B---3--:R-:W-:-:S02]  /*c880*/  PRMT R9, R44, 0x7632, R9 ;  /* 0x000076322c097816 */ /* 0x008fc40000000009 */
[----:B------:R-:W-:Y:S02]  /*c890*/  VIADD R10, R0, 0x77 ;  /* 0x00000077000a7836 */ /* 0x000fe40000000000 */
[----:B------:R-:W-:Y:S01]  /*c8a0*/  VIADD R13, R11, UR32 ;  /* 0x000000200b0d7c36 */ /* 0x000fe20008000000 */
[----:B------:R3:W-:Y:S01]  /*c8b0*/  @P4 STG.E.U16 desc[UR22][R4.64], R9 ;  /* 0x0000000904004986 */ /* 0x0007e2000c101516 */
[----:B------:R-:W-:Y:S01]  /*c8c0*/  ISETP.LT.AND P4, PT, R3, UR6, !P6 ;  /* 0x0000000603007c0c */ /* 0x000fe2000f781270 */
[----:B------:R-:W0:Y:S01]  /*c8d0*/  LDCU UR6, c[0x0][0x398] ;  /* 0x00007300ff0677ac */ /* 0x000e220008000800 */
[----:B--2---:R-:W-:Y:S01]  /*c8e0*/  ISETP.LT.AND P6, PT, R2, UR5, !P6 ;  /* 0x0000000502007c0c */ /* 0x004fe2000f7c1270 */
[----:B------:R2:W-:Y:S01]  /*c8f0*/  @P3 STG.E.U16 desc[UR22][R6.64], R53 ;  /* 0x0000003506003986 */ /* 0x0005e2000c101516 */
[----:B------:R-:W-:Y:S01]  /*c900*/  ISETP.GE.AND P3, PT, R10, UR11, PT ;  /* 0x0000000b0a007c0c */ /* 0x000fe2000bf66270 */
[----:B------:R-:W1:Y:S01]  /*c910*/  LDCU UR5, c[0x0][0x398] ;  /* 0x00007300ff0577ac */ /* 0x000e620008000800 */
[----:B------:R-:W-:-:S02]  /*c920*/  VIADD R15, R13, UR32 ;  /* 0x000000200d0f7c36 */ /* 0x000fc40008000000 */
[----:B------:R-:W-:Y:S01]  /*c930*/  VIADD R12, R0, 0x78 ;  /* 0x00000078000c7836 */ /* 0x000fe20000000000 */
[----:B------:R-:W1:Y:S01]  /*c940*/  LDCU UR11, c[0x0][0x398] ;  /* 0x00007300ff0b77ac */ /* 0x000e620008000800 */
[----:B---3--:R-:W-:Y:S01]  /*c950*/  IMAD.WIDE R8, R11, 0x2, R130 ;  /* 0x000000020b087825 */ /* 0x008fe200078e0282 */
[----:B------:R-:W-:-:S03]  /*c960*/  PRMT R5, R53, 0x7632, R5 ;  /* 0x0000763235057816 */ /* 0x000fc60000000005 */
[--C-:B------:R-:W-:Y:S01]  /*c970*/  IMAD.WIDE R10, R13, 0x2, R128.reuse ;  /* 0x000000020d0a7825 */ /* 0x100fe200078e0280 */
[----:B------:R3:W-:Y:S01]  /*c980*/  @P5 STG.E.U16 desc[UR22][R8.64], R45 ;  /* 0x0000002d08005986 */ /* 0x0007e2000c101516 */
[----:B------:R-:W-:Y:S02]  /*c990*/  ISETP.GE.AND P5, PT, R12, UR21, PT ;  /* 0x000000150c007c0c */ /* 0x000fe4000bfa6270 */
[----:B--2---:R-:W-:Y:S01]  /*c9a0*/  IMAD.WIDE R6, R15, 0x2, R128 ;  /* 0x000000020f067825 */ /* 0x004fe200078e0280 */
[----:B------:R2:W-:Y:S01]  /*c9b0*/  @P4 STG.E.U16 desc[UR22][R10.64], R5 ;  /* 0x000000050a004986 */ /* 0x0005e2000c101516 */
[----:B0-----:R-:W-:Y:S01]  /*c9c0*/  ISETP.LT.AND P4, PT, R3, UR4, !P0 ;  /* 0x0000000403007c0c */ /* 0x001fe2000c781270 */
[----:B------:R-:W0:Y:S01]  /*c9d0*/  LDCU UR4, c[0x0][0x398] ;  /* 0x00007300ff0477ac */ /* 0x000e220008000800 */
[----:B-----5:R-:W-:Y:S01]  /*c9e0*/  ISETP.LT.AND P0, PT, R2, UR7, !P0 ;  /* 0x0000000702007c0c */ /* 0x020fe2000c701270 */
[----:B------:R-:W-:Y:S01]  /*c9f0*/  VIADD R12, R0, 0x79 ;  /* 0x00000079000c7836 */ /* 0x000fe20000000000 */
[----:B------:R-:W5:Y:S01]  /*ca00*/  LDCU UR7, c[0x0][0x398] ;  /* 0x00007300ff0777ac */ /* 0x000f620008000800 */
[----:B---3--:R-:W-:Y:S01]  /*ca10*/  IMAD.WIDE R8, R15, 0x2, R130 ;  /* 0x000000020f087825 */ /* 0x008fe200078e0282 */
[----:B--2---:R-:W-:-:S03]  /*ca20*/  PRMT R11, R45, 0x7632, R11 ;  /* 0x000076322d0b7816 */ /* 0x004fc6000000000b */
[----:B------:R-:W-:-:S04]  /*ca30*/  IMAD.WIDE R4, R13, 0x2, R130 ;  /* 0x000000020d047825 */ /* 0x000fc800078e0282 */
[----:B------:R-:W-:Y:S01]  /*ca40*/  VIADD R15, R15, UR32 ;  /* 0x000000200f0f7c36 */ /* 0x000fe20008000000 */
[----:B------:R2:W-:Y:S01]  /*ca50*/  @P6 STG.E.U16 desc[UR22][R4.64], R11 ;  /* 0x0000000b04006986 */ /* 0x0005e2000c101516 */
[----:B------:R-:W-:Y:S01]  /*ca60*/  ISETP.GE.AND P6, PT, R12, UR13, PT ;  /* 0x0000000d0c007c0c */ /* 0x000fe2000bfc6270 */
[----:B------:R-:W-:Y:S01]  /*ca70*/  VIADD R10, R0, 0x7a ;  /* 0x0000007a000a7836 */ /* 0x000fe20000000000 */
[----:B------:R-:W-:Y:S01]  /*ca80*/  PRMT R12, R46, 0x7632, R12 ;  /* 0x000076322e0c7816 */ /* 0x000fe2000000000c */
[----:B------:R3:W-:Y:S01]  /*ca90*/  @P4 STG.E.U16 desc[UR22][R6.64], R54 ;  /* 0x0000003606004986 */ /* 0x0007e2000c101516 */
[C---:B-1----:R-:W-:Y:S01]  /*caa0*/  ISETP.LT.AND P4, PT, R3.reuse, UR5, !P1 ;  /* 0x0000000503007c0c */ /* 0x042fe2000cf81270 */
[----:B------:R-:W1:Y:S01]  /*cab0*/  LDCU UR5, c[0x0][0x398] ;  /* 0x00007300ff0577ac */ /* 0x000e620008000800 */
[C---:B-----5:R-:W-:Y:S01]  /*cac0*/  ISETP.LT.AND P1, PT, R2.reuse, UR7, !P1 ;  /* 0x0000000702007c0c */ /* 0x060fe2000cf21270 */
[----:B------:R5:W-:Y:S01]  /*cad0*/  @P0 STG.E.U16 desc[UR22][R8.64], R46 ;  /* 0x0000002e08000986 */ /* 0x000be2000c101516 */
[----:B------:R-:W-:Y:S01]  /*cae0*/  ISETP.LT.AND P0, PT, R3, UR6, !P2 ;  /* 0x0000000603007c0c */ /* 0x000fe2000d701270 */
[----:B------:R-:W1:Y:S01]  /*caf0*/  LDCU UR6, c[0x0][0x398] ;  /* 0x00007300ff0677ac */ /* 0x000e620008000800 */
[----:B0-----:R-:W-:Y:S01]  /*cb00*/  ISETP.LT.AND P2, PT, R2, UR4, !P2 ;  /* 0x0000000402007c0c */ /* 0x001fe2000d741270 */
[C---:B--2---:R-:W-:Y:S01]  /*cb10*/  IMAD.WIDE R4, R15.reuse, 0x2, R128 ;  /* 0x000000020f047825 */ /* 0x044fe200078e0280 */
[----:B------:R-:W0:Y:S03]  /*cb20*/  LDCU UR4, c[0x0][0x398] ;  /* 0x00007300ff0477ac */ /* 0x000e260008000800 */
[----:B------:R-:W-:-:S02]  /*cb30*/  VIADD R11, R15, UR32 ;  /* 0x000000200f0b7c36 */ /* 0x000fc40008000000 */
[----:B---3--:R-:W-:Y:S01]  /*cb40*/  IMAD.WIDE R6, R15, 0x2, R130 ;  /* 0x000000020f067825 */ /* 0x008fe200078e0282 */
[----:B------:R-:W2:Y:S01]  /*cb50*/  LDCU UR7, c[0x0][0x398] ;  /* 0x00007300ff0777ac */ /* 0x000ea20008000800 */
[----:B-----5:R-:W-:Y:S02]  /*cb60*/  PRMT R9, R54, 0x7632, R9 ;  /* 0x0000763236097816 */ /* 0x020fe40000000009 */
[----:B------:R-:W-:Y:S01]  /*cb70*/  VIADD R13, R11, UR32 ;  /* 0x000000200b0d7c36 */ /* 0x000fe20008000000 */
[----:B------:R-:W3:Y:S02]  /*cb80*/  LDCU UR13, c[0x0][0x398] ;  /* 0x00007300ff0d77ac */ /* 0x000ee40008000800 */
[----:B------:R5:W-:Y:S01]  /*cb90*/  @P0 STG.E.U16 desc[UR22][R4.64], R9 ;  /* 0x0000000904000986 */ /* 0x000be2000c101516 */
[----:B------:R-:W-:Y:S01]  /*cba0*/  ISETP.GE.AND P0, PT, R10, UR17, PT ;  /* 0x000000110a007c0c */ /* 0x000fe2000bf06270 */
[----:B------:R-:W-:Y:S02]  /*cbb0*/  VIADD R10, R0, 0x7b ;  /* 0x0000007b000a7836 */ /* 0x000fe40000000000 */
[----:B------:R0:W-:Y:S03]  /*cbc0*/  @P2 STG.E.U16 desc[UR22][R6.64], R12 ;  /* 0x0000000c06002986 */ /* 0x0001e6000c101516 */
[----:B------:R-:W-:Y:S01]  /*cbd0*/  ISETP.GE.AND P2, PT, R10, UR25, PT ;  /* 0x000000190a007c0c */ /* 0x000fe2000bf46270 */
[----:B------:R-:W-:-:S02]  /*cbe0*/  VIADD R10, R0, 0x7c ;  /* 0x0000007c000a7836 */ /* 0x000fc40000000000 */
[----:B-----5:R-:W-:-:S04]  /*cbf0*/  IMAD.WIDE R8, R11, 0x2, R128 ;  /* 0x000000020b087825 */ /* 0x020fc800078e0280 */
[----:B------:R-:W-:Y:S01]  /*cc00*/  IMAD.WIDE R4, R11, 0x2, R130 ;  /* 0x000000020b047825 */ /* 0x000fe200078e0282 */
[----:B------:R5:W-:Y:S01]  /*cc10*/  @P4 STG.E.U16 desc[UR22][R8.64], R55 ;  /* 0x0000003708004986 */ /* 0x000be2000c101516 */
[----:B------:R-:W-:Y:S01]  /*cc20*/  ISETP.LT.AND P4, PT, R3, UR9, !P3 ;  /* 0x0000000903007c0c */ /* 0x000fe2000df81270 */
[----:B------:R-:W2:Y:S01]  /*cc30*/  LDCU UR9, c[0x0][0x398] ;  /* 0x00007300ff0977ac */ /* 0x000ea20008000800 */
[C---:B0-----:R-:W-:Y:S01]  /*cc40*/  IMAD.WIDE R6, R13.reuse, 0x2, R128 ;  /* 0x000000020d067825 */ /* 0x041fe200078e0280 */
[----:B------:R0:W-:Y:S01]  /*cc50*/  @P1 STG.E.U16 desc[UR22][R4.64], R47 ;  /* 0x0000002f04001986 */ /* 0x0001e2000c101516 */
[----:B-1----:R-:W-:Y:S01]  /*cc60*/  ISETP.LT.AND P3, PT, R2, UR6, !P3 ;  /* 0x0000000602007c0c */ /* 0x002fe2000df61270 */
[----:B------:R-:W1:Y:S01]  /*cc70*/  LDCU UR6, c[0x0][0x398] ;  /* 0x00007300ff0677ac */ /* 0x000e620008000800 */
[----:B------:R-:W-:Y:S01]  /*cc80*/  VIADD R11, R13, UR32 ;  /* 0x000000200d0b7c36 */ /* 0x000fe20008000000 */
[----:B------:R-:W-:Y:S02]  /*cc90*/  PRMT R12, R47, 0x7632, R12 ;  /* 0x000076322f0c7816 */ /* 0x000fe4000000000c */
[----:B------:R-:W-:Y:S01]  /*cca0*/  ISETP.GE.AND P1, PT, R10, UR27, PT ;  /* 0x0000001b0a007c0c */ /* 0x000fe2000bf26270 */
[C---:B------:R-:W-:Y:S01]  /*ccb0*/  VIADD R10, R0.reuse, 0x7d ;  /* 0x0000007d000a7836 */ /* 0x040fe20000000000 */
[----:B-----5:R-:W-:Y:S01]  /*ccc0*/  PRMT R9, R55, 0x7632, R9 ;  /* 0x0000763237097816 */ /* 0x020fe20000000009 */
[----:B------:R-:W-:-:S02]  /*ccd0*/  VIADD R0, R0, 0x7f ;  /* 0x0000007f00007836 */ /* 0x000fc40000000000 */
[----:B0-----:R-:W-:Y:S02]  /*cce0*/  IMAD.WIDE R4, R13, 0x2, R130 ;  /* 0x000000020d047825 */ /* 0x001fe400078e0282 */
[----:B------:R0:W-:Y:S01]  /*ccf0*/  @P4 STG.E.U16 desc[UR22][R6.64], R9 ;  /* 0x0000000906004986 */ /* 0x0001e2000c101516 */
[----:B------:R-:W-:Y:S01]  /*cd00*/  ISETP.LT.AND P4, PT, R3, UR4, !P5 ;  /* 0x0000000403007c0c */ /* 0x000fe2000ef81270 */
[----:B------:R-:W5:Y:S01]  /*cd10*/  LDCU UR4, c[0x0][0x398] ;  /* 0x00007300ff0477ac */ /* 0x000f620008000800 */
[----:B------:R-:W-:Y:S01]  /*cd20*/  ISETP.LT.AND P5, PT, R2, UR5, !P5 ;  /* 0x0000000502007c0c */ /* 0x000fe2000efa1270 */
[----:B------:R1:W-:Y:S01]  /*cd30*/  @P3 STG.E.U16 desc[UR22][R4.64], R12 ;  /* 0x0000000c04003986 */ /* 0x0003e2000c101516 */
[----:B------:R-:W-:Y:S01]  /*cd40*/  ISETP.GE.AND P3, PT, R10, UR19, PT ;  /* 0x000000130a007c0c */ /* 0x000fe2000bf66270 */
[----:B------:R-:W1:Y:S01]  /*cd50*/  LDCU UR5, c[0x0][0x398] ;  /* 0x00007300ff0577ac */ /* 0x000e620008000800 */
[----:B------:R-:W-:Y:S01]  /*cd60*/  PRMT R10, R16, 0x7632, R10 ;  /* 0x00007632100a7816 */ /* 0x000fe2000000000a */
[----:B0-----:R-:W-:-:S04]  /*cd70*/  IMAD.WIDE R8, R11, 0x2, R128 ;  /* 0x000000020b087825 */ /* 0x001fc800078e0280 */
[----:B------:R-:W-:Y:S02]  /*cd80*/  IMAD.WIDE R6, R11, 0x2, R130 ;  /* 0x000000020b067825 */ /* 0x000fe400078e0282 */
[----:B------:R0:W-:Y:S01]  /*cd90*/  @P4 STG.E.U16 desc[UR22][R8.64], R16 ;  /* 0x0000001008004986 */ /* 0x0001e2000c101516 */
[----:B--2---:R-:W-:Y:S01]  /*cda0*/  ISETP.LT.AND P4, PT, R3, UR7, !P6 ;  /* 0x0000000703007c0c */ /* 0x004fe2000f781270 */
[----:B------:R-:W2:Y:S01]  /*cdb0*/  LDCU UR7, c[0x0][0x398] ;  /* 0x00007300ff0777ac */ /* 0x000ea20008000800 */
[----:B------:R-:W-:Y:S01]  /*cdc0*/  ISETP.LT.AND P6, PT, R2, UR9, !P6 ;  /* 0x0000000902007c0c */ /* 0x000fe2000f7c1270 */
[----:B------:R3:W-:Y:S01]  /*cdd0*/  @P5 STG.E.U16 desc[UR22][R6.64], R20 ;  /* 0x0000001406005986 */ /* 0x0007e2000c101516 */
[----:B------:R-:W-:Y:S01]  /*cde0*/  VIADD R11, R11, UR32 ;  /* 0x000000200b0b7c36 */ /* 0x000fe20008000000 */
[----:B------:R-:W-:Y:S01]  /*cdf0*/  ISETP.LT.AND P5, PT, R3, UR10, !P0 ;  /* 0x0000000a03007c0c */ /* 0x000fe2000c7a1270 */
[----:B------:R-:W2:Y:S01]  /*ce00*/  LDCU UR9, c[0x0][0x398] ;  /* 0x00007300ff0977ac */ /* 0x000ea20008000800 */
[----:B-1----:R-:W-:Y:S01]  /*ce10*/  PRMT R12, R20, 0x7632, R12 ;  /* 0x00007632140c7816 */ /* 0x002fe2000000000c */
[C---:B------:R-:W-:Y:S01]  /*ce20*/  VIADD R13, R11.reuse, UR32 ;  /* 0x000000200b0d7c36 */ /* 0x040fe20008000000 */
[----:B------:R-:W-:Y:S01]  /*ce30*/  ISETP.LT.AND P0, PT, R2, UR11, !P0 ;  /* 0x0000000b02007c0c */ /* 0x000fe2000c701270 */
[--C-:B------:R-:W-:Y:S01]  /*ce40*/  IMAD.WIDE R4, R11, 0x2, R128.reuse ;  /* 0x000000020b047825 */ /* 0x100fe200078e0280 */
[----:B------:R-:W1:Y:S03]  /*ce50*/  LDCU UR10, c[0x0][0x398] ;  /* 0x00007300ff0a77ac */ /* 0x000e660008000800 */
[----:B0-----:R-:W-:Y:S01]  /*ce60*/  IMAD.WIDE R8, R13, 0x2, R128 ;  /* 0x000000020d087825 */ /* 0x001fe200078e0280 */
[----:B------:R0:W-:Y:S01]  /*ce70*/  @P4 STG.E.U16 desc[UR22][R4.64], R10 ;  /* 0x0000000a04004986 */ /* 0x0001e2000c101516 */
[----:B------:R-:W-:-:S02]  /*ce80*/  ISETP.GE.AND P4, PT, R14, UR29, PT ;  /* 0x0000001d0e007c0c */ /* 0x000fc4000bf86270 */
[----:B---3--:R-:W-:Y:S01]  /*ce90*/  IMAD.WIDE R6, R11, 0x2, R130 ;  /* 0x000000020b067825 */ /* 0x008fe200078e0282 */
[----:B------:R-:W-:-:S03]  /*cea0*/  PRMT R14, R17, 0x7632, R14 ;  /* 0x00007632110e7816 */ /* 0x000fc6000000000e */
[----:B------:R-:W-:Y:S01]  /*ceb0*/  VIADD R11, R13, UR32 ;  /* 0x000000200d0b7c36 */ /* 0x000fe20008000000 */
[----:B------:R3:W-:Y:S01]  /*cec0*/  @P6 STG.E.U16 desc[UR22][R6.64], R12 ;  /* 0x0000000c06006986 */ /* 0x0007e2000c101516 */
[----:B------:R-:W-:Y:S02]  /*ced0*/  ISETP.LT.AND P6, PT, R3, UR6, !P1 ;  /* 0x0000000603007c0c */ /* 0x000fe4000cfc1270 */
[----:B------:R-:W-:Y:S01]  /*cee0*/  VIADD R15, R11, UR32 ;  /* 0x000000200b0f7c36 */ /* 0x000fe20008000000 */
[----:B------:R1:W-:Y:S01]  /*cef0*/  @P5 STG.E.U16 desc[UR22][R8.64], R17 ;  /* 0x0000001108005986 */ /* 0x0003e2000c101516 */
[----:B-----5:R-:W-:Y:S01]  /*cf00*/  ISETP.LT.AND P5, PT, R3, UR4, !P2 ;  /* 0x0000000403007c0c */ /* 0x020fe2000d7a1270 */
[----:B------:R-:W5:Y:S01]  /*cf10*/  LDCU UR4, c[0x0][0x398] ;  /* 0x00007300ff0477ac */ /* 0x000f620008000800 */
[C---:B------:R-:W-:Y:S01]  /*cf20*/  ISETP.LT.AND P2, PT, R2.reuse, UR5, !P2 ;  /* 0x0000000502007c0c */ /* 0x040fe2000d741270 */
[----:B0-----:R-:W-:Y:S01]  /*cf30*/  IMAD.WIDE R4, R13, 0x2, R130 ;  /* 0x000000020d047825 */ /* 0x001fe200078e0282 */
[----:B----4-:R-:W-:-:S03]  /*cf40*/  ISETP.LT.AND P1, PT, R2, UR12, !P1 ;  /* 0x0000000c02007c0c */ /* 0x010fc6000cf21270 */
[----:B---3--:R-:W-:Y:S01]  /*cf50*/  IMAD.WIDE R6, R11, 0x2, R128 ;  /* 0x000000020b067825 */ /* 0x008fe200078e0280 */
[----:B------:R-:W-:Y:S01]  /*cf60*/  PRMT R12, R21, 0x7632, R12 ;  /* 0x00007632150c7816 */ /* 0x000fe2000000000c */
[----:B------:R-:W-:Y:S01]  /*cf70*/  @P0 STG.E.U16 desc[UR22][R4.64], R21 ;  /* 0x0000001504000986 */ /* 0x000fe2000c101516 */
[----:B------:R-:W-:Y:S01]  /*cf80*/  ISETP.GE.AND P0, PT, R0, UR31, PT ;  /* 0x0000001f00007c0c */ /* 0x000fe2000bf06270 */
[----:B-1----:R-:W-:Y:S01]  /*cf90*/  IMAD.WIDE R8, R11, 0x2, R130 ;  /* 0x000000020b087825 */ /* 0x002fe200078e0282 */
[----:B------:R-:W-:Y:S01]  /*cfa0*/  PRMT R0, R18, 0x7632, R0 ;  /* 0x0000763212007816 */ /* 0x000fe20000000000 */
[----:B------:R-:W-:Y:S01]  /*cfb0*/  @P5 STG.E.U16 desc[UR22][R6.64], R14 ;  /* 0x0000000e06005986 */ /* 0x000fe2000c101516 */
[----:B------:R-:W-:Y:S01]  /*cfc0*/  ISETP.LT.AND P5, PT, R3, UR10, !P4 ;  /* 0x0000000a03007c0c */ /* 0x000fe2000e7a1270 */
[----:B------:R-:W-:Y:S01]  /*cfd0*/  IMAD.WIDE R10, R15, 0x2, R128 ;  /* 0x000000020f0a7825 */ /* 0x000fe200078e0280 */
[C---:B------:R-:W-:Y:S01]  /*cfe0*/  ISETP.LT.AND P4, PT, R2.reuse, UR13, !P4 ;  /* 0x0000000d02007c0c */ /* 0x040fe2000e781270 */
[----:B------:R0:W-:Y:S01]  /*cff0*/  @P2 STG.E.U16 desc[UR22][R8.64], R12 ;  /* 0x0000000c08002986 */ /* 0x0001e2000c101516 */
[----:B------:R-:W-:Y:S01]  /*d000*/  ISETP.LT.AND P2, PT, R3, UR14, !P0 ;  /* 0x0000000e03007c0c */ /* 0x000fe2000c741270 */
[----:B------:R-:W-:Y:S01]  /*d010*/  VIADD R13, R15, UR32 ;  /* 0x000000200f0d7c36 */ /* 0x000fe20008000000 */
[C---:B-----5:R-:W-:Y:S01]  /*d020*/  ISETP.LT.AND P0, PT, R2.reuse, UR4, !P0 ;  /* 0x0000000402007c0c */ /* 0x060fe2000c701270 */
[----:B------:R1:W-:Y:S01]  /*d030*/  @P6 STG.E.U16 desc[UR22][R10.64], R18 ;  /* 0x000000120a006986 */ /* 0x0003e2000c101516 */
[----:B--2---:R-:W-:Y:S01]  /*d040*/  ISETP.LT.AND P6, PT, R3, UR7, !P3 ;  /* 0x0000000703007c0c */ /* 0x004fe2000dfc1270 */
[----:B------:R-:W-:Y:S01]  /*d050*/  VIADD R17, R13, UR32 ;  /* 0x000000200d117c36 */ /* 0x000fe20008000000 */
[----:B------:R-:W-:Y:S01]  /*d060*/  ISETP.LT.AND P3, PT, R2, UR9, !P3 ;  /* 0x0000000902007c0c */ /* 0x000fe2000df61270 */
[----:B------:R-:W-:-:S04]  /*d070*/  IMAD.WIDE R2, R15, 0x2, R130 ;  /* 0x000000020f027825 */ /* 0x000fc800078e0282 */
[----:B------:R-:W-:Y:S01]  /*d080*/  VIADD R15, R17, UR32 ;  /* 0x00000020110f7c36 */ /* 0x000fe20008000000 */
[----:B0-----:R-:W-:Y:S01]  /*d090*/  PRMT R12, R22, 0x7632, R12 ;  /* 0x00007632160c7816 */ /* 0x001fe2000000000c */
[C---:B------:R-:W-:Y:S01]  /*d0a0*/  IMAD.WIDE R4, R13.reuse, 0x2, R128 ;  /* 0x000000020d047825 */ /* 0x040fe200078e0280 */
[----:B------:R0:W-:Y:S03]  /*d0b0*/  @P1 STG.E.U16 desc[UR22][R2.64], R22 ;  /* 0x0000001602001986 */ /* 0x0001e6000c101516 */
[----:B------:R-:W-:Y:S01]  /*d0c0*/  IMAD.WIDE R6, R13, 0x2, R130 ;  /* 0x000000020d067825 */ /* 0x000fe200078e0282 */
[----:B------:R0:W-:Y:S03]  /*d0d0*/  @P6 STG.E.U16 desc[UR22][R4.64], R0 ;  /* 0x0000000004006986 */ /* 0x0001e6000c101516 */
[C---:B------:R-:W-:Y:S01]  /*d0e0*/  IMAD.WIDE R8, R17.reuse, 0x2, R128 ;  /* 0x0000000211087825 */ /* 0x040fe200078e0280 */
[----:B------:R0:W-:Y:S03]  /*d0f0*/  @P3 STG.E.U16 desc[UR22][R6.64], R12 ;  /* 0x0000000c06003986 */ /* 0x0001e6000c101516 */
[----:B-1----:R-:W-:Y:S01]  /*d100*/  IMAD.WIDE R10, R17, 0x2, R130 ;  /* 0x00000002110a7825 */ /* 0x002fe200078e0282 */
[----:B------:R0:W-:Y:S03]  /*d110*/  @P5 STG.E.U16 desc[UR22][R8.64], R19 ;  /* 0x0000001308005986 */ /* 0x0001e6000c101516 */
[C---:B------:R-:W-:Y:S01]  /*d120*/  IMAD.WIDE R128, R15.reuse, 0x2, R128 ;  /* 0x000000020f807825 */ /* 0x040fe200078e0280 */
[----:B------:R0:W-:Y:S03]  /*d130*/  @P4 STG.E.U16 desc[UR22][R10.64], R23 ;  /* 0x000000170a004986 */ /* 0x0001e6000c101516 */
[----:B------:R-:W-:Y:S01]  /*d140*/  IMAD.WIDE R130, R15, 0x2, R130 ;  /* 0x000000020f827825 */ /* 0x000fe200078e0282 */
[----:B------:R0:W-:Y:S04]  /*d150*/  @P2 STG.E.U16 desc[UR22][R128.64], R64 ;  /* 0x0000004080002986 */ /* 0x0001e8000c101516 */
[----:B------:R0:W-:Y:S01]  /*d160*/  @P0 STG.E.U16 desc[UR22][R130.64], R65 ;  /* 0x0000004182000986 */ /* 0x0001e2000c101516 */
[----:B------:R-:W-:Y:S06]  /*d170*/  BAR.SYNC.DEFER_BLOCKING 0x0 ;  /* 0x0000000000007b1d */ /* 0x000fec0000010000 */
[----:B------:R-:W-:Y:S05]  /*d180*/  BRA.U UP0, `(.L_x_13) ;  /* 0x0000000100a07547 */ /* 0x000fea000b800000 */
[----:B------:R-:W1:Y:S01]  /*d190*/  S2UR UR5, SR_CgaCtaId ;  /* 0x00000000000579c3 */ /* 0x000e620000008800 */
[----:B------:R-:W-:Y:S01]  /*d1a0*/  NOP ;  /* 0x0000000000007918 */ /* 0x000fe20000000000 */
[----:B------:R-:W-:Y:S01]  /*d1b0*/  UMOV UR4, 0x50 ;  /* 0x0000005000047882 */ /* 0x000fe20000000000 */
[----:B0-----:R-:W-:Y:S02]  /*d1c0*/  IMAD.U32 R0, RZ, RZ, UR8 ;  /* 0x00000008ff007e24 */ /* 0x001fe4000f8e00ff */
[----:B------:R-:W-:Y:S02]  /*d1d0*/  IMAD.MOV.U32 R3, RZ, RZ, 0xffff ;  /* 0x0000ffffff037424 */ /* 0x000fe400078e00ff */
[----:B------:R-:W-:Y:S01]  /*d1e0*/  IMAD.MOV.U32 R7, RZ, RZ, 0x1 ;  /* 0x00000001ff077424 */ /* 0x000fe200078e00ff */
[----:B------:R-:W-:-:S04]  /*d1f0*/  LOP3.LUT R0, R0, 0xffff, RZ, 0xc0, !PT ;  /* 0x0000ffff00007812 */ /* 0x000fc800078ec0ff */
[----:B------:R-:W-:-:S05]  /*d200*/  SHF.R.U32.HI R0, RZ, 0x5, R0 ;  /* 0x00000005ff007819 */ /* 0x000fca0000011600 */
[----:B------:R-:W-:Y:S01]  /*d210*/  VIADD R2, R0, 0x10 ;  /* 0x0000001000027836 */ /* 0x000fe20000000000 */
[----:B------:R-:W-:Y:S01]  /*d220*/  SHF.L.U32 R0, R3, R0, RZ ;  /* 0x0000000003007219 */ /* 0x000fe200000006ff */
[----:B-1----:R-:W-:-:S03]  /*d230*/  ULEA UR6, UR5, UR4, 0x18 ;  /* 0x0000000405067291 */ /* 0x002fc6000f8ec0ff */
[----:B------:R-:W-:-:S04]  /*d240*/  SHF.L.U32 R3, R7, R2, RZ ;  /* 0x0000000207037219 */ /* 0x000fc800000006ff */
[----:B------:R-:W-:Y:S02]  /*d250*/  LOP3.LUT R0, R3, R0, RZ, 0xfc, !PT ;  /* 0x0000000003007212 */ /* 0x000fe400078efcff */
[----:B------:R-:W0:Y:S02]  /*d260*/  LDS R5, [UR6] ;  /* 0x00000006ff057984 */ /* 0x000e240008000800 */
[C---:B------:R-:W-:Y:S02]  /*d270*/  LOP3.LUT R2, R0.reuse, 0xffff, RZ, 0xc0, !PT ;  /* 0x0000ffff00027812 */ /* 0x040fe400078ec0ff */
[----:B0-----:R-:W-:-:S04]  /*d280*/  LOP3.LUT R3, R0, 0xffff, R5, 0x80, !PT ;  /* 0x0000ffff00037812 */ /* 0x001fc800078e8005 */
[----:B------:R-:W-:-:S13]  /*d290*/  ISETP.NE.AND P0, PT, R3, R2, PT ;  /* 0x000000020300720c */ /* 0x000fda0003f05270 */
[----:B------:R-:W-:Y:S05]  /*d2a0*/  @P0 BRA `(.L_x_14) ;  /* 0x0000000000500947 */ /* 0x000fea0003800000 */
[----:B------:R-:W-:Y:S02]  /*d2b0*/  SHF.R.U32.HI R5, RZ, 0x10, R5 ;  /* 0x00000010ff057819 */ /* 0x000fe40000011605 */
[----:B------:R-:W-:-:S04]  /*d2c0*/  SHF.R.U32.HI R2, RZ, 0x10, R0 ;  /* 0x00000010ff027819 */ /* 0x000fc80000011600 */
[----:B------:R-:W-:-:S04]  /*d2d0*/  LOP3.LUT R5, R5, R2, RZ, 0xc0, !PT ;  /* 0x0000000205057212 */ /* 0x000fc800078ec0ff */
[----:B------:R-:W-:-:S13]  /*d2e0*/  ISETP.NE.AND P0, PT, R5, R2, PT ;  /* 0x000000020500720c */ /* 0x000fda0003f05270 */
[----:B------:R-:W-:Y:S05]  /*d2f0*/  @P0 BRA `(.L_x_15) ;  /* 0x0000000000300947 */ /* 0x000fea0003800000 */
[----:B------:R-:W-:Y:S01]  /*d300*/  R2UR UR4, R0 ;  /* 0x00000000000472ca */ /* 0x000fe200000e0000 */
[----:B------:R-:W-:Y:S01]  /*d310*/  VOTEU.ANY UR5, UPT, PT ;  /* 0x0000000000057886 */ /* 0x000fe200038e0100 */
[----:B------:R-:W0:Y:S01]  /*d320*/  S2R R0, SR_LANEID ;  /* 0x0000000000007919 */ /* 0x000e220000000000 */
[----:B------:R-:W-:-:S10]  /*d330*/  UFLO.U32 UR5, UR5 ;  /* 0x00000005000572bd */ /* 0x000fd400080e0000 */
[----:B------:R-:W-:-:S06]  /*d340*/  ULOP3.LUT UR4, URZ, UR4, URZ, 0x33, !UPT ;  /* 0x00000004ff047292 */ /* 0x000fcc000f8e33ff */
[----:B------:R-:W-:-:S04]  /*d350*/  IMAD.U32 R2, RZ, RZ, UR4 ;  /* 0x00000004ff027e24 */ /* 0x000fc8000f8e00ff */
[----:B------:R-:W1:Y:S02]  /*d360*/  REDUX UR7, R2 ;  /* 0x00000000020773c4 */ /* 0x000e640000000000 */
[----:B------:R2:W-:Y:S01]  /*d370*/  UTCATOMSWS.AND URZ, UR4 ;  /* 0x0000000400ff79e3 */ /* 0x0005e20008000000 */
[----:B0-----:R-:W-:Y:S01]  /*d380*/  ISETP.EQ.U32.AND P0, PT, R0, UR5, PT ;  /* 0x0000000500007c0c */ /* 0x001fe2000bf02070 */
[----:B-1----:R-:W-:-:S12]  /*d390*/  IMAD.U32 R0, RZ, RZ, UR7 ;  /* 0x00000007ff007e24 */ /* 0x002fd8000f8e00ff */
[----:B------:R2:W-:Y:S01]  /*d3a0*/  @P0 ATOMS.AND RZ, [UR6], R0 ;  /* 0x00000000ffff098c */ /* 0x0005e2000a800006 */
[----:B------:R-:W-:Y:S05]  /*d3b0*/  BRA `(.L_x_13) ;  /* 0x0000000000147947 */ /* 0x000fea0003800000 */
.L_x_15:
[----:B------:R-:W-:-:S07]  /*d3c0*/  MOV R2, 0xd3e0 ;  /* 0x0000d3e000027802 */ /* 0x000fce0000000f00 */
[----:B------:R-:W-:Y:S05]  /*d3d0*/  CALL.REL.NOINC `($__internal_0_$__cuda_sm10x_tcgen05_guardrail_trap_col_being_dealloced_not_returned_by_alloc) ;  /* 0x00000000002c7944 */ /* 0x000fea0003c00000 */
[----:B------:R-:W-:Y:S05]  /*d3e0*/  BRA `(.L_x_13) ;  /* 0x0000000000087947 */ /* 0x000fea0003800000 */
.L_x_14:
[----:B------:R-:W-:-:S07]  /*d3f0*/  MOV R2, 0xd410 ;  /* 0x0000d41000027802 */ /* 0x000fce0000000f00 */
[----:B------:R-:W-:Y:S05]  /*d400*/  CALL.REL.NOINC `($__internal_2_$__cuda_sm10x_tcgen05_guardrail_trap_unallocated_columns_being_dealloced) ;  /* 0x0000000000387944 */ /* 0x000fea0003c00000 */
.L_x_13:
[----:B------:R-:W-:Y:S01]  /*d410*/  NOP ;  /* 0x0000000000007918 */ /* 0x000fe20000000000 */
[----:B--2---:R-:W-:Y:S05]  /*d420*/  EXIT ;  /* 0x000000000000794d */ /* 0x004fea0003800000 */
.L_x_8:
[----:B------:R-:W0:Y:S02]  /*d430*/  SYNCS.PHASECHK.TRANS64.TRYWAIT P1, [UR11], R174 ;  /* 0x000000aeff0075a7 */ /* 0x000e24000802110b */
[----:B0-----:R-:W-:Y:S05]  /*d440*/  @!P1 BRA `(.L_x_8) ;  /* 0xfffffffc00f89947 */ /* 0x001fea000383ffff */
[----:B------:R-:W-:Y:S05]  /*d450*/  BRA `(.L_x_16) ;  /* 0xffffff6c00707947 */ /* 0x000fea000383ffff */
.L_x_12:
[----:B------:R-:W2:Y:S02]  /*d460*/  SYNCS.PHASECHK.TRANS64.TRYWAIT P0, [UR11], R4 ;  /* 0x00000004ff0075a7 */ /* 0x000ea4000800110b */
[----:B--2---:R-:W-:Y:S05]  /*d470*/  @!P0 BRA `(.L_x_12) ;  /* 0xfffffffc00f88947 */ /* 0x004fea000383ffff */
[----:B------:R-:W-:Y:S05]  /*d480*/  BRA `(.L_x_11) ;  /* 0xffffff8400d47947 */ /* 0x000fea000383ffff */
        .weak           $__internal_0_$__cuda_sm10x_tcgen05_guardrail_trap_col_being_dealloced_not_returned_by_alloc
        .type           $__internal_0_$__cuda_sm10x_tcgen05_guardrail_trap_col_being_dealloced_not_returned_by_alloc,@function
        .size           $__internal_0_$__cuda_sm10x_tcgen05_guardrail_trap_col_being_dealloced_not_returned_by_alloc,($__internal_1_$__cuda_sm10x_tcgen05_guardrail_trap_phase_invalid_during_alloc - $__internal_0_$__cuda_sm10x_tcgen05_guardrail_trap_col_being_dealloced_not_returned_by_alloc)
$__internal_0_$__cuda_sm10x_tcgen05_guardrail_trap_col_being_dealloced_not_returned_by_alloc:
[----:B------:R-:W-:Y:S05]  /*d490*/  BPT.TRAP 0x1 ;  /* 0x000000040000795c */ /* 0x000fea0000300000 */
[----:B------:R-:W-:-:S04]  /*d4a0*/  IMAD.MOV.U32 R3, RZ, RZ, 0x0 ;  /* 0x00000000ff037424 */ /* 0x000fc800078e00ff */
[----:B------:R-:W-:Y:S05]  /*d4b0*/  RET.REL.NODEC R2 `(matmul_kernel) ;  /* 0xffffff2802d07950 */ /* 0x000fea0003c3ffff */
        .weak           $__internal_1_$__cuda_sm10x_tcgen05_guardrail_trap_phase_invalid_during_alloc
        .type           $__internal_1_$__cuda_sm10x_tcgen05_guardrail_trap_phase_invalid_during_alloc,@function
        .size           $__internal_1_$__cuda_sm10x_tcgen05_guardrail_trap_phase_invalid_during_alloc,($__internal_2_$__cuda_sm10x_tcgen05_guardrail_trap_unallocated_columns_being_dealloced - $__internal_1_$__cuda_sm10x_tcgen05_guardrail_trap_phase_invalid_during_alloc)
$__internal_1_$__cuda_sm10x_tcgen05_guardrail_trap_phase_invalid_during_alloc:
[----:B------:R-:W-:Y:S05]  /*d4c0*/  BPT.TRAP 0x1 ;  /* 0x000000040000795c */ /* 0x000fea0000300000 */
[----:B------:R-:W-:-:S04]  /*d4d0*/  IMAD.MOV.U32 R3, RZ, RZ, 0x0 ;  /* 0x00000000ff037424 */ /* 0x000fc800078e00ff */
[----:B------:R-:W-:Y:S05]  /*d4e0*/  RET.REL.NODEC R2 `(matmul_kernel) ;  /* 0xffffff2802c47950 */ /* 0x000fea0003c3ffff */
        .weak           $__internal_2_$__cuda_sm10x_tcgen05_guardrail_trap_unallocated_columns_being_dealloced
        .type           $__internal_2_$__cuda_sm10x_tcgen05_guardrail_trap_unallocated_columns_being_dealloced,@function
        .size           $__internal_2_$__cuda_sm10x_tcgen05_guardrail_trap_unallocated_columns_being_dealloced,(.L_x_20 - $__internal_2_$__cuda_sm10x_tcgen05_guardrail_trap_unallocated_columns_being_dealloced)
$__internal_2_$__cuda_sm10x_tcgen05_guardrail_trap_unallocated_columns_being_dealloced:
[----:B------:R-:W-:Y:S05]  /*d4f0*/  BPT.TRAP 0x1 ;  /* 0x000000040000795c */ /* 0x000fea0000300000 */
[----:B------:R-:W-:-:S04]  /*d500*/  IMAD.MOV.U32 R3, RZ, RZ, 0x0 ;  /* 0x00000000ff037424 */ /* 0x000fc800078e00ff */
[----:B------:R-:W-:Y:S05]  /*d510*/  RET.REL.NODEC R2 `(matmul_kernel) ;  /* 0xffffff2802b87950 */ /* 0x000fea0003c3ffff */
.L_x_17:
[----:B------:R-:W-:-:S00]  /*d520*/  BRA `(.L_x_17) ;  /* 0xfffffffc00fc7947 */ /* 0x000fc0000383ffff */
[----:B------:R-:W-:-:S00]  /*d530*/  NOP ;  /* 0x0000000000007918 */ /* 0x000fc00000000000 */
        /* <DEDUP_REMOVED lines=12> */
.L_x_20:


//--------------------- .nv.shared.matmul_kernel  --------------------------
	.section	.nv.shared.matmul_kernel,"aw",@nobits
	.sectionflags	@""
	.align	16
	.zero		1024


//--------------------- .nv.shared.reserved.0     --------------------------
	.section	.nv.shared.reserved.0,"aw",@nobits
	.align	8
	.weak		__nv_reservedSMEM_offset_0_alias
	.size		__nv_reservedSMEM_offset_0_alias, 0, 64
	.other		__nv_reservedSMEM_offset_0_alias,@"STO_CUDA_RESERVED_SHARED STV_DEFAULT"
__nv_reservedSMEM_offset_0_alias:
	.zero		0
.nv.shared.reserved.0:
	.zero		64
	.weak		__nv_reservedSMEM_allocation_phase
	.type		__nv_reservedSMEM_allocation_phase,@object
	.size		__nv_reservedSMEM_allocation_phase,(.L_0 - __nv_reservedSMEM_allocation_phase)
__nv_reservedSMEM_allocation_phase:
	.zero		1
.L_0:
	.zero		7
	.weak		__nv_reservedSMEM_devtool_atexit_pc
	.type		__nv_reservedSMEM_devtool_atexit_pc,@object
	.size		__nv_reservedSMEM_devtool_atexit_pc,(__nv_reservedSMEM_allocation_mask - __nv_reservedSMEM_devtool_atexit_pc)
__nv_reservedSMEM_devtool_atexit_pc:
	.zero		8
	.weak		__nv_reservedSMEM_allocation_mask
	.type		__nv_reservedSMEM_allocation_mask,@object
	.size		__nv_reservedSMEM_allocation_mask,(.L_2 - __nv_reservedSMEM_allocation_mask)
__nv_reservedSMEM_allocation_mask:
	.zero		4
.L_2:


//--------------------- .nv.constant0.matmul_kernel --------------------------
	.section	.nv.constant0.matmul_kernel,"a",@progbits
	.sectionflags	@""
	.align	4
.nv.constant0.matmul_kernel:
	.zero		976


//--------------------- SYMBOLS --------------------------

	.type		.nv.reservedSmem.offset0,@object
	.size		.nv.reservedSmem.offset0,0x4
	.type		.nv.reservedSmem.cap,@object
	.size		.nv.reservedSmem.cap,0x4
